//
// Generated by NVIDIA NVVM Compiler
//
// Compiler Build ID: CL-36424714
// Cuda compilation tools, release 13.0, V13.0.88
// Based on NVVM 20.0.0
//

.version 9.0
.target sm_100
.address_size 64

	// .globl	attention_kernel
.extern .shared .align 16 .b8 sram[];

.visible .entry attention_kernel(
	.param .u64 .ptr .align 1 attention_kernel_param_0,
	.param .u64 .ptr .align 1 attention_kernel_param_1,
	.param .u64 .ptr .align 1 attention_kernel_param_2,
	.param .u64 .ptr .align 1 attention_kernel_param_3,
	.param .u64 .ptr .align 1 attention_kernel_param_4,
	.param .u32 attention_kernel_param_5,
	.param .u32 attention_kernel_param_6,
	.param .u32 attention_kernel_param_7
)
{
	.local .align 16 .b8 	__local_depot0[160];
	.reg .b64 	%SP;
	.reg .b64 	%SPL;
	.reg .pred 	%p<47>;
	.reg .b32 	%r<229>;
	.reg .b32 	%f<509>;
	.reg .b64 	%rd<131>;

	mov.u64 	%SPL, __local_depot0;
	ld.param.u64 	%rd12, [attention_kernel_param_1];
	ld.param.u64 	%rd13, [attention_kernel_param_3];
	ld.param.u32 	%r74, [attention_kernel_param_5];
	ld.param.u32 	%r72, [attention_kernel_param_6];
	ld.param.u32 	%r73, [attention_kernel_param_7];
	cvta.to.global.u64 	%rd1, %rd12;
	cvta.to.global.u64 	%rd2, %rd13;
	add.u64 	%rd3, %SPL, 0;
	mov.u32 	%r1, %ctaid.x;
	mov.u32 	%r2, %tid.x;
	setp.ge.s32 	%p1, %r1, %r74;
	setp.ge.s32 	%p2, %r2, %r72;
	or.pred  	%p3, %p1, %p2;
	@%p3 bra 	$L__BB0_63;
	mul.lo.s32 	%r75, %r72, %r1;
	mul.lo.s32 	%r76, %r75, %r73;
	cvt.s64.s32 	%rd4, %r76;
	mul.lo.s32 	%r3, %r73, %r2;
	cvt.s64.s32 	%rd15, %r3;
	add.s64 	%rd5, %rd4, %rd15;
	mul.lo.s32 	%r4, %r73, %r72;
	shl.b32 	%r77, %r4, 2;
	mov.u32 	%r78, sram;
	add.s32 	%r5, %r78, %r77;
	add.s32 	%r6, %r5, %r77;
	cvt.rn.f32.s32 	%f53, %r73;
	sqrt.rn.f32 	%f54, %f53;
	rcp.rn.f32 	%f1, %f54;
	setp.lt.s32 	%p4, %r73, 1;
	@%p4 bra 	$L__BB0_13;
	add.s32 	%r80, %r73, -1;
	setp.lt.u32 	%p5, %r80, 7;
	mov.b32 	%r208, 0;
	@%p5 bra 	$L__BB0_5;
	mov.b32 	%r206, 0;
	and.b32  	%r208, %r73, 2147483640;
$L__BB0_4:
	.pragma "nounroll";
	ld.param.u64 	%rd125, [attention_kernel_param_2];
	ld.param.u64 	%rd121, [attention_kernel_param_0];
	cvt.u64.u32 	%rd16, %r206;
	add.s64 	%rd17, %rd5, %rd16;
	cvta.to.global.u64 	%rd18, %rd121;
	shl.b64 	%rd19, %rd17, 2;
	add.s64 	%rd20, %rd18, %rd19;
	ld.global.f32 	%f55, [%rd20];
	add.s32 	%r82, %r206, %r3;
	shl.b32 	%r83, %r82, 2;
	add.s32 	%r85, %r78, %r83;
	st.shared.f32 	[%r85], %f55;
	cvt.u64.u32 	%rd21, %r82;
	add.s64 	%rd22, %rd21, %rd4;
	shl.b64 	%rd23, %rd22, 2;
	add.s64 	%rd24, %rd1, %rd23;
	ld.global.f32 	%f56, [%rd24];
	add.s32 	%r86, %r5, %r83;
	st.shared.f32 	[%r86], %f56;
	cvta.to.global.u64 	%rd25, %rd125;
	add.s64 	%rd26, %rd25, %rd23;
	ld.global.f32 	%f57, [%rd26];
	add.s32 	%r87, %r6, %r83;
	st.shared.f32 	[%r87], %f57;
	ld.global.f32 	%f58, [%rd20+4];
	st.shared.f32 	[%r85+4], %f58;
	ld.global.f32 	%f59, [%rd24+4];
	st.shared.f32 	[%r86+4], %f59;
	ld.global.f32 	%f60, [%rd26+4];
	st.shared.f32 	[%r87+4], %f60;
	ld.global.f32 	%f61, [%rd20+8];
	st.shared.f32 	[%r85+8], %f61;
	ld.global.f32 	%f62, [%rd24+8];
	st.shared.f32 	[%r86+8], %f62;
	ld.global.f32 	%f63, [%rd26+8];
	st.shared.f32 	[%r87+8], %f63;
	ld.global.f32 	%f64, [%rd20+12];
	st.shared.f32 	[%r85+12], %f64;
	ld.global.f32 	%f65, [%rd24+12];
	st.shared.f32 	[%r86+12], %f65;
	ld.global.f32 	%f66, [%rd26+12];
	st.shared.f32 	[%r87+12], %f66;
	ld.global.f32 	%f67, [%rd20+16];
	st.shared.f32 	[%r85+16], %f67;
	ld.global.f32 	%f68, [%rd24+16];
	st.shared.f32 	[%r86+16], %f68;
	ld.global.f32 	%f69, [%rd26+16];
	st.shared.f32 	[%r87+16], %f69;
	ld.global.f32 	%f70, [%rd20+20];
	st.shared.f32 	[%r85+20], %f70;
	ld.global.f32 	%f71, [%rd24+20];
	st.shared.f32 	[%r86+20], %f71;
	ld.global.f32 	%f72, [%rd26+20];
	st.shared.f32 	[%r87+20], %f72;
	ld.global.f32 	%f73, [%rd20+24];
	st.shared.f32 	[%r85+24], %f73;
	ld.global.f32 	%f74, [%rd24+24];
	st.shared.f32 	[%r86+24], %f74;
	ld.global.f32 	%f75, [%rd26+24];
	st.shared.f32 	[%r87+24], %f75;
	ld.global.f32 	%f76, [%rd20+28];
	st.shared.f32 	[%r85+28], %f76;
	ld.global.f32 	%f77, [%rd24+28];
	st.shared.f32 	[%r86+28], %f77;
	ld.global.f32 	%f78, [%rd26+28];
	st.shared.f32 	[%r87+28], %f78;
	add.s32 	%r206, %r206, 8;
	setp.ne.s32 	%p6, %r206, %r208;
	@%p6 bra 	$L__BB0_4;
$L__BB0_5:
	and.b32  	%r11, %r73, 7;
	setp.eq.s32 	%p7, %r11, 0;
	@%p7 bra 	$L__BB0_13;
	setp.lt.u32 	%p8, %r11, 4;
	@%p8 bra 	$L__BB0_8;
	ld.param.u64 	%rd126, [attention_kernel_param_2];
	ld.param.u64 	%rd122, [attention_kernel_param_0];
	cvt.u64.u32 	%rd27, %r208;
	add.s64 	%rd28, %rd5, %rd27;
	cvta.to.global.u64 	%rd29, %rd122;
	shl.b64 	%rd30, %rd28, 2;
	add.s64 	%rd31, %rd29, %rd30;
	ld.global.f32 	%f79, [%rd31];
	add.s32 	%r88, %r208, %r3;
	shl.b32 	%r89, %r88, 2;
	mov.u32 	%r90, sram;
	add.s32 	%r91, %r90, %r89;
	st.shared.f32 	[%r91], %f79;
	cvt.u64.u32 	%rd32, %r88;
	add.s64 	%rd33, %rd32, %rd4;
	shl.b64 	%rd34, %rd33, 2;
	add.s64 	%rd35, %rd1, %rd34;
	ld.global.f32 	%f80, [%rd35];
	add.s32 	%r92, %r5, %r89;
	st.shared.f32 	[%r92], %f80;
	cvta.to.global.u64 	%rd36, %rd126;
	add.s64 	%rd37, %rd36, %rd34;
	ld.global.f32 	%f81, [%rd37];
	add.s32 	%r93, %r6, %r89;
	st.shared.f32 	[%r93], %f81;
	ld.global.f32 	%f82, [%rd31+4];
	st.shared.f32 	[%r91+4], %f82;
	cvt.u64.u32 	%rd38, %r3;
	add.s64 	%rd39, %rd27, %rd38;
	add.s64 	%rd40, %rd39, %rd4;
	shl.b64 	%rd41, %rd40, 2;
	add.s64 	%rd42, %rd1, %rd41;
	ld.global.f32 	%f83, [%rd42+4];
	st.shared.f32 	[%r92+4], %f83;
	add.s64 	%rd43, %rd36, %rd41;
	ld.global.f32 	%f84, [%rd43+4];
	st.shared.f32 	[%r93+4], %f84;
	ld.global.f32 	%f85, [%rd31+8];
	st.shared.f32 	[%r91+8], %f85;
	ld.global.f32 	%f86, [%rd42+8];
	st.shared.f32 	[%r92+8], %f86;
	ld.global.f32 	%f87, [%rd43+8];
	st.shared.f32 	[%r93+8], %f87;
	ld.global.f32 	%f88, [%rd31+12];
	st.shared.f32 	[%r91+12], %f88;
	ld.global.f32 	%f89, [%rd42+12];
	st.shared.f32 	[%r92+12], %f89;
	ld.global.f32 	%f90, [%rd43+12];
	st.shared.f32 	[%r93+12], %f90;
	add.s32 	%r208, %r208, 4;
$L__BB0_8:
	and.b32  	%r14, %r73, 3;
	setp.eq.s32 	%p9, %r14, 0;
	@%p9 bra 	$L__BB0_13;
	setp.eq.s32 	%p10, %r14, 1;
	@%p10 bra 	$L__BB0_11;
	ld.param.u64 	%rd127, [attention_kernel_param_2];
	ld.param.u64 	%rd123, [attention_kernel_param_0];
	cvt.u64.u32 	%rd44, %r208;
	add.s64 	%rd45, %rd5, %rd44;
	cvta.to.global.u64 	%rd46, %rd123;
	shl.b64 	%rd47, %rd45, 2;
	add.s64 	%rd48, %rd46, %rd47;
	ld.global.f32 	%f91, [%rd48];
	add.s32 	%r94, %r208, %r3;
	shl.b32 	%r95, %r94, 2;
	mov.u32 	%r96, sram;
	add.s32 	%r97, %r96, %r95;
	st.shared.f32 	[%r97], %f91;
	cvt.u64.u32 	%rd49, %r94;
	add.s64 	%rd50, %rd49, %rd4;
	shl.b64 	%rd51, %rd50, 2;
	add.s64 	%rd52, %rd1, %rd51;
	ld.global.f32 	%f92, [%rd52];
	add.s32 	%r98, %r5, %r95;
	st.shared.f32 	[%r98], %f92;
	cvta.to.global.u64 	%rd53, %rd127;
	add.s64 	%rd54, %rd53, %rd51;
	ld.global.f32 	%f93, [%rd54];
	add.s32 	%r99, %r6, %r95;
	st.shared.f32 	[%r99], %f93;
	ld.global.f32 	%f94, [%rd48+4];
	st.shared.f32 	[%r97+4], %f94;
	cvt.u64.u32 	%rd55, %r3;
	add.s64 	%rd56, %rd44, %rd55;
	add.s64 	%rd57, %rd56, %rd4;
	shl.b64 	%rd58, %rd57, 2;
	add.s64 	%rd59, %rd1, %rd58;
	ld.global.f32 	%f95, [%rd59+4];
	st.shared.f32 	[%r98+4], %f95;
	add.s64 	%rd60, %rd53, %rd58;
	ld.global.f32 	%f96, [%rd60+4];
	st.shared.f32 	[%r99+4], %f96;
	add.s32 	%r208, %r208, 2;
$L__BB0_11:
	and.b32  	%r100, %r73, 1;
	setp.eq.b32 	%p11, %r100, 1;
	not.pred 	%p12, %p11;
	@%p12 bra 	$L__BB0_13;
	ld.param.u64 	%rd128, [attention_kernel_param_2];
	ld.param.u64 	%rd124, [attention_kernel_param_0];
	cvt.u64.u32 	%rd61, %r208;
	add.s64 	%rd62, %rd5, %rd61;
	cvta.to.global.u64 	%rd63, %rd124;
	shl.b64 	%rd64, %rd62, 2;
	add.s64 	%rd65, %rd63, %rd64;
	ld.global.f32 	%f97, [%rd65];
	add.s32 	%r101, %r208, %r3;
	shl.b32 	%r102, %r101, 2;
	mov.u32 	%r103, sram;
	add.s32 	%r104, %r103, %r102;
	st.shared.f32 	[%r104], %f97;
	cvt.u64.u32 	%rd66, %r101;
	add.s64 	%rd67, %rd66, %rd4;
	shl.b64 	%rd68, %rd67, 2;
	add.s64 	%rd69, %rd1, %rd68;
	ld.global.f32 	%f98, [%rd69];
	add.s32 	%r105, %r5, %r102;
	st.shared.f32 	[%r105], %f98;
	cvta.to.global.u64 	%rd70, %rd128;
	add.s64 	%rd71, %rd70, %rd68;
	ld.global.f32 	%f99, [%rd71];
	add.s32 	%r106, %r6, %r102;
	st.shared.f32 	[%r106], %f99;
$L__BB0_13:
	setp.lt.s32 	%p13, %r73, 1;
	bar.sync 	0;
	mul.lo.s32 	%r17, %r72, %r2;
	@%p13 bra 	$L__BB0_27;
	add.s32 	%r18, %r73, -1;
	and.b32  	%r19, %r73, 7;
	add.s32 	%r20, %r19, -1;
	and.b32  	%r21, %r73, 3;
	and.b32  	%r22, %r73, 2147483640;
	and.b32  	%r23, %r73, 1;
	mov.f32 	%f491, 0fC7C35000;
	mov.b32 	%r210, 0;
$L__BB0_15:
	setp.lt.u32 	%p22, %r18, 7;
	mul.lo.s32 	%r25, %r210, %r73;
	mov.b32 	%r213, 0;
	mov.f32 	%f484, 0f00000000;
	@%p22 bra 	$L__BB0_18;
	mov.b32 	%r211, 0;
	mov.f32 	%f484, 0f00000000;
$L__BB0_17:
	.pragma "nounroll";
	add.s32 	%r117, %r211, %r3;
	shl.b32 	%r118, %r117, 2;
	mov.u32 	%r119, sram;
	add.s32 	%r120, %r119, %r118;
	ld.shared.f32 	%f165, [%r120];
	add.s32 	%r121, %r211, %r25;
	shl.b32 	%r122, %r121, 2;
	add.s32 	%r123, %r5, %r122;
	ld.shared.f32 	%f166, [%r123];
	fma.rn.f32 	%f167, %f165, %f166, %f484;
	ld.shared.f32 	%f168, [%r120+4];
	ld.shared.f32 	%f169, [%r123+4];
	fma.rn.f32 	%f170, %f168, %f169, %f167;
	ld.shared.f32 	%f171, [%r120+8];
	ld.shared.f32 	%f172, [%r123+8];
	fma.rn.f32 	%f173, %f171, %f172, %f170;
	ld.shared.f32 	%f174, [%r120+12];
	ld.shared.f32 	%f175, [%r123+12];
	fma.rn.f32 	%f176, %f174, %f175, %f173;
	ld.shared.f32 	%f177, [%r120+16];
	ld.shared.f32 	%f178, [%r123+16];
	fma.rn.f32 	%f179, %f177, %f178, %f176;
	ld.shared.f32 	%f180, [%r120+20];
	ld.shared.f32 	%f181, [%r123+20];
	fma.rn.f32 	%f182, %f180, %f181, %f179;
	ld.shared.f32 	%f183, [%r120+24];
	ld.shared.f32 	%f184, [%r123+24];
	fma.rn.f32 	%f185, %f183, %f184, %f182;
	ld.shared.f32 	%f186, [%r120+28];
	ld.shared.f32 	%f187, [%r123+28];
	fma.rn.f32 	%f484, %f186, %f187, %f185;
	add.s32 	%r211, %r211, 8;
	setp.ne.s32 	%p23, %r211, %r22;
	mov.u32 	%r213, %r22;
	@%p23 bra 	$L__BB0_17;
$L__BB0_18:
	setp.eq.s32 	%p24, %r19, 0;
	@%p24 bra 	$L__BB0_26;
	setp.lt.u32 	%p25, %r20, 3;
	@%p25 bra 	$L__BB0_21;
	add.s32 	%r124, %r213, %r3;
	shl.b32 	%r125, %r124, 2;
	mov.u32 	%r126, sram;
	add.s32 	%r127, %r126, %r125;
	ld.shared.f32 	%f189, [%r127];
	add.s32 	%r128, %r213, %r25;
	shl.b32 	%r129, %r128, 2;
	add.s32 	%r130, %r5, %r129;
	ld.shared.f32 	%f190, [%r130];
	fma.rn.f32 	%f191, %f189, %f190, %f484;
	ld.shared.f32 	%f192, [%r127+4];
	ld.shared.f32 	%f193, [%r130+4];
	fma.rn.f32 	%f194, %f192, %f193, %f191;
	ld.shared.f32 	%f195, [%r127+8];
	ld.shared.f32 	%f196, [%r130+8];
	fma.rn.f32 	%f197, %f195, %f196, %f194;
	ld.shared.f32 	%f198, [%r127+12];
	ld.shared.f32 	%f199, [%r130+12];
	fma.rn.f32 	%f484, %f198, %f199, %f197;
	add.s32 	%r213, %r213, 4;
$L__BB0_21:
	setp.eq.s32 	%p26, %r21, 0;
	@%p26 bra 	$L__BB0_26;
	setp.eq.s32 	%p27, %r21, 1;
	@%p27 bra 	$L__BB0_24;
	add.s32 	%r131, %r213, %r3;
	shl.b32 	%r132, %r131, 2;
	mov.u32 	%r133, sram;
	add.s32 	%r134, %r133, %r132;
	ld.shared.f32 	%f201, [%r134];
	add.s32 	%r135, %r213, %r25;
	shl.b32 	%r136, %r135, 2;
	add.s32 	%r137, %r5, %r136;
	ld.shared.f32 	%f202, [%r137];
	fma.rn.f32 	%f203, %f201, %f202, %f484;
	ld.shared.f32 	%f204, [%r134+4];
	ld.shared.f32 	%f205, [%r137+4];
	fma.rn.f32 	%f484, %f204, %f205, %f203;
	add.s32 	%r213, %r213, 2;
$L__BB0_24:
	setp.eq.s32 	%p28, %r23, 0;
	@%p28 bra 	$L__BB0_26;
	add.s32 	%r138, %r213, %r3;
	shl.b32 	%r139, %r138, 2;
	mov.u32 	%r140, sram;
	add.s32 	%r141, %r140, %r139;
	ld.shared.f32 	%f206, [%r141];
	add.s32 	%r142, %r213, %r25;
	shl.b32 	%r143, %r142, 2;
	add.s32 	%r144, %r5, %r143;
	ld.shared.f32 	%f207, [%r144];
	fma.rn.f32 	%f484, %f206, %f207, %f484;
$L__BB0_26:
	add.s32 	%r145, %r210, %r17;
	mul.wide.u32 	%rd98, %r145, 4;
	add.s64 	%rd99, %rd2, %rd98;
	ld.global.f32 	%f208, [%rd99];
	fma.rn.f32 	%f209, %f1, %f484, %f208;
	add.f32 	%f210, %f208, %f209;
	mul.wide.u32 	%rd100, %r210, 4;
	add.s64 	%rd101, %rd3, %rd100;
	st.local.f32 	[%rd101], %f210;
	max.f32 	%f491, %f491, %f210;
	add.s32 	%r210, %r210, 1;
	setp.eq.s32 	%p29, %r210, %r72;
	@%p29 bra 	$L__BB0_38;
	bra.uni 	$L__BB0_15;
$L__BB0_27:
	and.b32  	%r34, %r72, 7;
	setp.lt.u32 	%p14, %r72, 8;
	mov.f32 	%f491, 0fC7C35000;
	mov.b32 	%r215, 0;
	@%p14 bra 	$L__BB0_30;
	and.b32  	%r215, %r72, 2147483640;
	mul.f32 	%f16, %f1, 0f00000000;
	mov.f32 	%f491, 0fC7C35000;
	mov.b32 	%r218, 0;
$L__BB0_29:
	.pragma "nounroll";
	mul.wide.u32 	%rd72, %r218, 4;
	add.s64 	%rd73, %rd3, %rd72;
	add.s32 	%r109, %r218, %r17;
	mul.wide.u32 	%rd74, %r109, 4;
	add.s64 	%rd75, %rd2, %rd74;
	ld.global.f32 	%f103, [%rd75];
	add.f32 	%f104, %f16, %f103;
	add.f32 	%f105, %f103, %f104;
	max.f32 	%f106, %f491, %f105;
	ld.global.f32 	%f107, [%rd75+4];
	add.f32 	%f108, %f16, %f107;
	add.f32 	%f109, %f107, %f108;
	max.f32 	%f110, %f106, %f109;
	ld.global.f32 	%f111, [%rd75+8];
	add.f32 	%f112, %f16, %f111;
	add.f32 	%f113, %f111, %f112;
	max.f32 	%f114, %f110, %f113;
	ld.global.f32 	%f115, [%rd75+12];
	add.f32 	%f116, %f16, %f115;
	add.f32 	%f117, %f115, %f116;
	st.local.v4.f32 	[%rd73], {%f105, %f109, %f113, %f117};
	max.f32 	%f118, %f114, %f117;
	ld.global.f32 	%f119, [%rd75+16];
	add.f32 	%f120, %f16, %f119;
	add.f32 	%f121, %f119, %f120;
	max.f32 	%f122, %f118, %f121;
	ld.global.f32 	%f123, [%rd75+20];
	add.f32 	%f124, %f16, %f123;
	add.f32 	%f125, %f123, %f124;
	max.f32 	%f126, %f122, %f125;
	ld.global.f32 	%f127, [%rd75+24];
	add.f32 	%f128, %f16, %f127;
	add.f32 	%f129, %f127, %f128;
	max.f32 	%f130, %f126, %f129;
	ld.global.f32 	%f131, [%rd75+28];
	add.f32 	%f132, %f16, %f131;
	add.f32 	%f133, %f131, %f132;
	st.local.v4.f32 	[%rd73+16], {%f121, %f125, %f129, %f133};
	max.f32 	%f491, %f130, %f133;
	add.s32 	%r218, %r218, 8;
	setp.eq.s32 	%p15, %r218, %r215;
	@%p15 bra 	$L__BB0_30;
	bra.uni 	$L__BB0_29;
$L__BB0_30:
	setp.eq.s32 	%p16, %r34, 0;
	@%p16 bra 	$L__BB0_38;
	and.b32  	%r37, %r72, 3;
	setp.lt.u32 	%p17, %r34, 4;
	@%p17 bra 	$L__BB0_33;
	cvt.u64.u32 	%rd76, %r215;
	mul.wide.u32 	%rd77, %r215, 4;
	add.s64 	%rd78, %rd3, %rd77;
	add.s32 	%r110, %r215, %r17;
	mul.wide.u32 	%rd79, %r110, 4;
	add.s64 	%rd80, %rd2, %rd79;
	ld.global.f32 	%f135, [%rd80];
	fma.rn.f32 	%f136, %f1, 0f00000000, %f135;
	add.f32 	%f137, %f135, %f136;
	st.local.f32 	[%rd78], %f137;
	max.f32 	%f138, %f491, %f137;
	cvt.u64.u32 	%rd81, %r17;
	add.s64 	%rd82, %rd76, %rd81;
	shl.b64 	%rd83, %rd82, 2;
	add.s64 	%rd84, %rd2, %rd83;
	ld.global.f32 	%f139, [%rd84+4];
	fma.rn.f32 	%f140, %f1, 0f00000000, %f139;
	add.f32 	%f141, %f139, %f140;
	st.local.f32 	[%rd78+4], %f141;
	max.f32 	%f142, %f138, %f141;
	ld.global.f32 	%f143, [%rd84+8];
	fma.rn.f32 	%f144, %f1, 0f00000000, %f143;
	add.f32 	%f145, %f143, %f144;
	st.local.f32 	[%rd78+8], %f145;
	max.f32 	%f146, %f142, %f145;
	ld.global.f32 	%f147, [%rd84+12];
	fma.rn.f32 	%f148, %f1, 0f00000000, %f147;
	add.f32 	%f149, %f147, %f148;
	st.local.f32 	[%rd78+12], %f149;
	max.f32 	%f491, %f146, %f149;
	add.s32 	%r215, %r215, 4;
$L__BB0_33:
	setp.eq.s32 	%p18, %r37, 0;
	@%p18 bra 	$L__BB0_38;
	setp.eq.s32 	%p19, %r37, 1;
	@%p19 bra 	$L__BB0_36;
	cvt.u64.u32 	%rd85, %r215;
	mul.wide.u32 	%rd86, %r215, 4;
	add.s64 	%rd87, %rd3, %rd86;
	add.s32 	%r111, %r215, %r17;
	mul.wide.u32 	%rd88, %r111, 4;
	add.s64 	%rd89, %rd2, %rd88;
	ld.global.f32 	%f151, [%rd89];
	fma.rn.f32 	%f152, %f1, 0f00000000, %f151;
	add.f32 	%f153, %f151, %f152;
	st.local.f32 	[%rd87], %f153;
	max.f32 	%f154, %f491, %f153;
	cvt.u64.u32 	%rd90, %r17;
	add.s64 	%rd91, %rd85, %rd90;
	shl.b64 	%rd92, %rd91, 2;
	add.s64 	%rd93, %rd2, %rd92;
	ld.global.f32 	%f155, [%rd93+4];
	fma.rn.f32 	%f156, %f1, 0f00000000, %f155;
	add.f32 	%f157, %f155, %f156;
	st.local.f32 	[%rd87+4], %f157;
	max.f32 	%f491, %f154, %f157;
	add.s32 	%r215, %r215, 2;
$L__BB0_36:
	and.b32  	%r112, %r72, 1;
	setp.eq.b32 	%p20, %r112, 1;
	not.pred 	%p21, %p20;
	@%p21 bra 	$L__BB0_38;
	mul.wide.u32 	%rd94, %r215, 4;
	add.s64 	%rd95, %rd3, %rd94;
	add.s32 	%r113, %r215, %r17;
	mul.wide.u32 	%rd96, %r113, 4;
	add.s64 	%rd97, %rd2, %rd96;
	ld.global.f32 	%f158, [%rd97];
	fma.rn.f32 	%f159, %f1, 0f00000000, %f158;
	add.f32 	%f160, %f158, %f159;
	st.local.f32 	[%rd95], %f160;
	max.f32 	%f491, %f491, %f160;
$L__BB0_38:
	and.b32  	%r42, %r72, 7;
	setp.lt.u32 	%p30, %r72, 8;
	mov.f32 	%f499, 0f00000000;
	mov.b32 	%r219, 0;
	@%p30 bra 	$L__BB0_41;
	and.b32  	%r219, %r72, 2147483640;
	mov.f32 	%f499, 0f00000000;
	mov.b32 	%r228, 0;
$L__BB0_40:
	.pragma "nounroll";
	mul.wide.u32 	%rd102, %r228, 4;
	add.s64 	%rd103, %rd3, %rd102;
	ld.local.v4.f32 	{%f214, %f215, %f216, %f217}, [%rd103];
	sub.f32 	%f218, %f214, %f491;
	fma.rn.f32 	%f219, %f218, 0f3BBB989D, 0f3F000000;
	cvt.sat.f32.f32 	%f220, %f219;
	mov.f32 	%f221, 0f4B400001;
	mov.f32 	%f222, 0f437C0000;
	fma.rm.f32 	%f223, %f220, %f222, %f221;
	add.f32 	%f224, %f223, 0fCB40007F;
	neg.f32 	%f225, %f224;
	fma.rn.f32 	%f226, %f218, 0f3FB8AA3B, %f225;
	fma.rn.f32 	%f227, %f218, 0f32A57060, %f226;
	mov.b32 	%r148, %f223;
	shl.b32 	%r149, %r148, 23;
	mov.b32 	%f228, %r149;
	ex2.approx.ftz.f32 	%f229, %f227;
	mul.f32 	%f230, %f229, %f228;
	add.f32 	%f231, %f499, %f230;
	sub.f32 	%f232, %f215, %f491;
	fma.rn.f32 	%f233, %f232, 0f3BBB989D, 0f3F000000;
	cvt.sat.f32.f32 	%f234, %f233;
	fma.rm.f32 	%f235, %f234, %f222, %f221;
	add.f32 	%f236, %f235, 0fCB40007F;
	neg.f32 	%f237, %f236;
	fma.rn.f32 	%f238, %f232, 0f3FB8AA3B, %f237;
	fma.rn.f32 	%f239, %f232, 0f32A57060, %f238;
	mov.b32 	%r150, %f235;
	shl.b32 	%r151, %r150, 23;
	mov.b32 	%f240, %r151;
	ex2.approx.ftz.f32 	%f241, %f239;
	mul.f32 	%f242, %f241, %f240;
	add.f32 	%f243, %f231, %f242;
	sub.f32 	%f244, %f216, %f491;
	fma.rn.f32 	%f245, %f244, 0f3BBB989D, 0f3F000000;
	cvt.sat.f32.f32 	%f246, %f245;
	fma.rm.f32 	%f247, %f246, %f222, %f221;
	add.f32 	%f248, %f247, 0fCB40007F;
	neg.f32 	%f249, %f248;
	fma.rn.f32 	%f250, %f244, 0f3FB8AA3B, %f249;
	fma.rn.f32 	%f251, %f244, 0f32A57060, %f250;
	mov.b32 	%r152, %f247;
	shl.b32 	%r153, %r152, 23;
	mov.b32 	%f252, %r153;
	ex2.approx.ftz.f32 	%f253, %f251;
	mul.f32 	%f254, %f253, %f252;
	add.f32 	%f255, %f243, %f254;
	sub.f32 	%f256, %f217, %f491;
	fma.rn.f32 	%f257, %f256, 0f3BBB989D, 0f3F000000;
	cvt.sat.f32.f32 	%f258, %f257;
	fma.rm.f32 	%f259, %f258, %f222, %f221;
	add.f32 	%f260, %f259, 0fCB40007F;
	neg.f32 	%f261, %f260;
	fma.rn.f32 	%f262, %f256, 0f3FB8AA3B, %f261;
	fma.rn.f32 	%f263, %f256, 0f32A57060, %f262;
	mov.b32 	%r154, %f259;
	shl.b32 	%r155, %r154, 23;
	mov.b32 	%f264, %r155;
	ex2.approx.ftz.f32 	%f265, %f263;
	mul.f32 	%f266, %f265, %f264;
	st.local.v4.f32 	[%rd103], {%f230, %f242, %f254, %f266};
	add.f32 	%f267, %f255, %f266;
	ld.local.v4.f32 	{%f268, %f269, %f270, %f271}, [%rd103+16];
	sub.f32 	%f272, %f268, %f491;
	fma.rn.f32 	%f273, %f272, 0f3BBB989D, 0f3F000000;
	cvt.sat.f32.f32 	%f274, %f273;
	fma.rm.f32 	%f275, %f274, %f222, %f221;
	add.f32 	%f276, %f275, 0fCB40007F;
	neg.f32 	%f277, %f276;
	fma.rn.f32 	%f278, %f272, 0f3FB8AA3B, %f277;
	fma.rn.f32 	%f279, %f272, 0f32A57060, %f278;
	mov.b32 	%r156, %f275;
	shl.b32 	%r157, %r156, 23;
	mov.b32 	%f280, %r157;
	ex2.approx.ftz.f32 	%f281, %f279;
	mul.f32 	%f282, %f281, %f280;
	add.f32 	%f283, %f267, %f282;
	sub.f32 	%f284, %f269, %f491;
	fma.rn.f32 	%f285, %f284, 0f3BBB989D, 0f3F000000;
	cvt.sat.f32.f32 	%f286, %f285;
	fma.rm.f32 	%f287, %f286, %f222, %f221;
	add.f32 	%f288, %f287, 0fCB40007F;
	neg.f32 	%f289, %f288;
	fma.rn.f32 	%f290, %f284, 0f3FB8AA3B, %f289;
	fma.rn.f32 	%f291, %f284, 0f32A57060, %f290;
	mov.b32 	%r158, %f287;
	shl.b32 	%r159, %r158, 23;
	mov.b32 	%f292, %r159;
	ex2.approx.ftz.f32 	%f293, %f291;
	mul.f32 	%f294, %f293, %f292;
	add.f32 	%f295, %f283, %f294;
	sub.f32 	%f296, %f270, %f491;
	fma.rn.f32 	%f297, %f296, 0f3BBB989D, 0f3F000000;
	cvt.sat.f32.f32 	%f298, %f297;
	fma.rm.f32 	%f299, %f298, %f222, %f221;
	add.f32 	%f300, %f299, 0fCB40007F;
	neg.f32 	%f301, %f300;
	fma.rn.f32 	%f302, %f296, 0f3FB8AA3B, %f301;
	fma.rn.f32 	%f303, %f296, 0f32A57060, %f302;
	mov.b32 	%r160, %f299;
	shl.b32 	%r161, %r160, 23;
	mov.b32 	%f304, %r161;
	ex2.approx.ftz.f32 	%f305, %f303;
	mul.f32 	%f306, %f305, %f304;
	add.f32 	%f307, %f295, %f306;
	sub.f32 	%f308, %f271, %f491;
	fma.rn.f32 	%f309, %f308, 0f3BBB989D, 0f3F000000;
	cvt.sat.f32.f32 	%f310, %f309;
	fma.rm.f32 	%f311, %f310, %f222, %f221;
	add.f32 	%f312, %f311, 0fCB40007F;
	neg.f32 	%f313, %f312;
	fma.rn.f32 	%f314, %f308, 0f3FB8AA3B, %f313;
	fma.rn.f32 	%f315, %f308, 0f32A57060, %f314;
	mov.b32 	%r162, %f311;
	shl.b32 	%r163, %r162, 23;
	mov.b32 	%f316, %r163;
	ex2.approx.ftz.f32 	%f317, %f315;
	mul.f32 	%f318, %f317, %f316;
	st.local.v4.f32 	[%rd103+16], {%f282, %f294, %f306, %f318};
	add.f32 	%f499, %f307, %f318;
	add.s32 	%r228, %r228, 8;
	setp.eq.s32 	%p31, %r228, %r219;
	@%p31 bra 	$L__BB0_41;
	bra.uni 	$L__BB0_40;
$L__BB0_41:
	setp.eq.s32 	%p32, %r42, 0;
	@%p32 bra 	$L__BB0_49;
	and.b32  	%r47, %r72, 3;
	setp.lt.u32 	%p33, %r42, 4;
	@%p33 bra 	$L__BB0_44;
	mul.wide.u32 	%rd104, %r219, 4;
	add.s64 	%rd105, %rd3, %rd104;
	ld.local.f32 	%f320, [%rd105];
	sub.f32 	%f321, %f320, %f491;
	fma.rn.f32 	%f322, %f321, 0f3BBB989D, 0f3F000000;
	cvt.sat.f32.f32 	%f323, %f322;
	mov.f32 	%f324, 0f4B400001;
	mov.f32 	%f325, 0f437C0000;
	fma.rm.f32 	%f326, %f323, %f325, %f324;
	add.f32 	%f327, %f326, 0fCB40007F;
	neg.f32 	%f328, %f327;
	fma.rn.f32 	%f329, %f321, 0f3FB8AA3B, %f328;
	fma.rn.f32 	%f330, %f321, 0f32A57060, %f329;
	mov.b32 	%r164, %f326;
	shl.b32 	%r165, %r164, 23;
	mov.b32 	%f331, %r165;
	ex2.approx.ftz.f32 	%f332, %f330;
	mul.f32 	%f333, %f332, %f331;
	st.local.f32 	[%rd105], %f333;
	add.f32 	%f334, %f499, %f333;
	ld.local.f32 	%f335, [%rd105+4];
	sub.f32 	%f336, %f335, %f491;
	fma.rn.f32 	%f337, %f336, 0f3BBB989D, 0f3F000000;
	cvt.sat.f32.f32 	%f338, %f337;
	fma.rm.f32 	%f339, %f338, %f325, %f324;
	add.f32 	%f340, %f339, 0fCB40007F;
	neg.f32 	%f341, %f340;
	fma.rn.f32 	%f342, %f336, 0f3FB8AA3B, %f341;
	fma.rn.f32 	%f343, %f336, 0f32A57060, %f342;
	mov.b32 	%r166, %f339;
	shl.b32 	%r167, %r166, 23;
	mov.b32 	%f344, %r167;
	ex2.approx.ftz.f32 	%f345, %f343;
	mul.f32 	%f346, %f345, %f344;
	st.local.f32 	[%rd105+4], %f346;
	add.f32 	%f347, %f334, %f346;
	ld.local.f32 	%f348, [%rd105+8];
	sub.f32 	%f349, %f348, %f491;
	fma.rn.f32 	%f350, %f349, 0f3BBB989D, 0f3F000000;
	cvt.sat.f32.f32 	%f351, %f350;
	fma.rm.f32 	%f352, %f351, %f325, %f324;
	add.f32 	%f353, %f352, 0fCB40007F;
	neg.f32 	%f354, %f353;
	fma.rn.f32 	%f355, %f349, 0f3FB8AA3B, %f354;
	fma.rn.f32 	%f356, %f349, 0f32A57060, %f355;
	mov.b32 	%r168, %f352;
	shl.b32 	%r169, %r168, 23;
	mov.b32 	%f357, %r169;
	ex2.approx.ftz.f32 	%f358, %f356;
	mul.f32 	%f359, %f358, %f357;
	st.local.f32 	[%rd105+8], %f359;
	add.f32 	%f360, %f347, %f359;
	ld.local.f32 	%f361, [%rd105+12];
	sub.f32 	%f362, %f361, %f491;
	fma.rn.f32 	%f363, %f362, 0f3BBB989D, 0f3F000000;
	cvt.sat.f32.f32 	%f364, %f363;
	fma.rm.f32 	%f365, %f364, %f325, %f324;
	add.f32 	%f366, %f365, 0fCB40007F;
	neg.f32 	%f367, %f366;
	fma.rn.f32 	%f368, %f362, 0f3FB8AA3B, %f367;
	fma.rn.f32 	%f369, %f362, 0f32A57060, %f368;
	mov.b32 	%r170, %f365;
	shl.b32 	%r171, %r170, 23;
	mov.b32 	%f370, %r171;
	ex2.approx.ftz.f32 	%f371, %f369;
	mul.f32 	%f372, %f371, %f370;
	st.local.f32 	[%rd105+12], %f372;
	add.f32 	%f499, %f360, %f372;
	add.s32 	%r219, %r219, 4;
$L__BB0_44:
	setp.eq.s32 	%p34, %r47, 0;
	@%p34 bra 	$L__BB0_49;
	setp.eq.s32 	%p35, %r47, 1;
	@%p35 bra 	$L__BB0_47;
	mul.wide.u32 	%rd106, %r219, 4;
	add.s64 	%rd107, %rd3, %rd106;
	ld.local.f32 	%f374, [%rd107];
	sub.f32 	%f375, %f374, %f491;
	fma.rn.f32 	%f376, %f375, 0f3BBB989D, 0f3F000000;
	cvt.sat.f32.f32 	%f377, %f376;
	mov.f32 	%f378, 0f4B400001;
	mov.f32 	%f379, 0f437C0000;
	fma.rm.f32 	%f380, %f377, %f379, %f378;
	add.f32 	%f381, %f380, 0fCB40007F;
	neg.f32 	%f382, %f381;
	fma.rn.f32 	%f383, %f375, 0f3FB8AA3B, %f382;
	fma.rn.f32 	%f384, %f375, 0f32A57060, %f383;
	mov.b32 	%r172, %f380;
	shl.b32 	%r173, %r172, 23;
	mov.b32 	%f385, %r173;
	ex2.approx.ftz.f32 	%f386, %f384;
	mul.f32 	%f387, %f386, %f385;
	st.local.f32 	[%rd107], %f387;
	add.f32 	%f388, %f499, %f387;
	ld.local.f32 	%f389, [%rd107+4];
	sub.f32 	%f390, %f389, %f491;
	fma.rn.f32 	%f391, %f390, 0f3BBB989D, 0f3F000000;
	cvt.sat.f32.f32 	%f392, %f391;
	fma.rm.f32 	%f393, %f392, %f379, %f378;
	add.f32 	%f394, %f393, 0fCB40007F;
	neg.f32 	%f395, %f394;
	fma.rn.f32 	%f396, %f390, 0f3FB8AA3B, %f395;
	fma.rn.f32 	%f397, %f390, 0f32A57060, %f396;
	mov.b32 	%r174, %f393;
	shl.b32 	%r175, %r174, 23;
	mov.b32 	%f398, %r175;
	ex2.approx.ftz.f32 	%f399, %f397;
	mul.f32 	%f400, %f399, %f398;
	st.local.f32 	[%rd107+4], %f400;
	add.f32 	%f499, %f388, %f400;
	add.s32 	%r219, %r219, 2;
$L__BB0_47:
	and.b32  	%r176, %r72, 1;
	setp.eq.b32 	%p36, %r176, 1;
	not.pred 	%p37, %p36;
	@%p37 bra 	$L__BB0_49;
	mul.wide.u32 	%rd108, %r219, 4;
	add.s64 	%rd109, %rd3, %rd108;
	ld.local.f32 	%f401, [%rd109];
	sub.f32 	%f402, %f401, %f491;
	fma.rn.f32 	%f403, %f402, 0f3BBB989D, 0f3F000000;
	cvt.sat.f32.f32 	%f404, %f403;
	mov.f32 	%f405, 0f4B400001;
	mov.f32 	%f406, 0f437C0000;
	fma.rm.f32 	%f407, %f404, %f406, %f405;
	add.f32 	%f408, %f407, 0fCB40007F;
	neg.f32 	%f409, %f408;
	fma.rn.f32 	%f410, %f402, 0f3FB8AA3B, %f409;
	fma.rn.f32 	%f411, %f402, 0f32A57060, %f410;
	mov.b32 	%r177, %f407;
	shl.b32 	%r178, %r177, 23;
	mov.b32 	%f412, %r178;
	ex2.approx.ftz.f32 	%f413, %f411;
	mul.f32 	%f414, %f413, %f412;
	st.local.f32 	[%rd109], %f414;
	add.f32 	%f499, %f499, %f414;
$L__BB0_49:
	setp.lt.s32 	%p38, %r73, 1;
	@%p38 bra 	$L__BB0_63;
	and.b32  	%r52, %r72, 2147483640;
	and.b32  	%r53, %r72, 1;
	neg.s32 	%r54, %r52;
	shl.b32 	%r180, %r4, 3;
	mov.u32 	%r181, sram;
	add.s32 	%r55, %r181, %r180;
	shl.b32 	%r56, %r73, 5;
	shl.b32 	%r57, %r73, 2;
	mov.b32 	%r222, 0;
	add.s64 	%rd6, %rd3, 16;
$L__BB0_51:
	setp.lt.u32 	%p39, %r72, 8;
	mov.f32 	%f507, 0f00000000;
	mov.b32 	%r226, 0;
	@%p39 bra 	$L__BB0_54;
	shl.b32 	%r183, %r222, 2;
	add.s32 	%r223, %r55, %r183;
	mov.f32 	%f507, 0f00000000;
	mov.u64 	%rd130, %rd6;
	mov.u32 	%r224, %r54;
$L__BB0_53:
	.pragma "nounroll";
	ld.local.v4.f32 	{%f418, %f419, %f420, %f421}, [%rd130+-16];
	div.rn.f32 	%f422, %f418, %f499;
	ld.shared.f32 	%f423, [%r223];
	fma.rn.f32 	%f424, %f422, %f423, %f507;
	div.rn.f32 	%f425, %f419, %f499;
	add.s32 	%r184, %r223, %r57;
	ld.shared.f32 	%f426, [%r184];
	fma.rn.f32 	%f427, %f425, %f426, %f424;
	div.rn.f32 	%f428, %f420, %f499;
	add.s32 	%r185, %r184, %r57;
	ld.shared.f32 	%f429, [%r185];
	fma.rn.f32 	%f430, %f428, %f429, %f427;
	div.rn.f32 	%f431, %f421, %f499;
	add.s32 	%r186, %r185, %r57;
	ld.shared.f32 	%f432, [%r186];
	fma.rn.f32 	%f433, %f431, %f432, %f430;
	ld.local.v4.f32 	{%f434, %f435, %f436, %f437}, [%rd130];
	div.rn.f32 	%f438, %f434, %f499;
	add.s32 	%r187, %r186, %r57;
	ld.shared.f32 	%f439, [%r187];
	fma.rn.f32 	%f440, %f438, %f439, %f433;
	div.rn.f32 	%f441, %f435, %f499;
	add.s32 	%r188, %r187, %r57;
	ld.shared.f32 	%f442, [%r188];
	fma.rn.f32 	%f443, %f441, %f442, %f440;
	div.rn.f32 	%f444, %f436, %f499;
	add.s32 	%r189, %r188, %r57;
	ld.shared.f32 	%f445, [%r189];
	fma.rn.f32 	%f446, %f444, %f445, %f443;
	div.rn.f32 	%f447, %f437, %f499;
	add.s32 	%r190, %r189, %r57;
	ld.shared.f32 	%f448, [%r190];
	fma.rn.f32 	%f507, %f447, %f448, %f446;
	add.s32 	%r224, %r224, 8;
	add.s32 	%r223, %r223, %r56;
	add.s64 	%rd130, %rd130, 32;
	setp.ne.s32 	%p40, %r224, 0;
	mov.u32 	%r226, %r52;
	@%p40 bra 	$L__BB0_53;
$L__BB0_54:
	setp.eq.s32 	%p41, %r42, 0;
	@%p41 bra 	$L__BB0_62;
	add.s32 	%r191, %r42, -1;
	setp.lt.u32 	%p42, %r191, 3;
	@%p42 bra 	$L__BB0_57;
	mul.wide.u32 	%rd110, %r226, 4;
	add.s64 	%rd111, %rd3, %rd110;
	ld.local.f32 	%f450, [%rd111];
	div.rn.f32 	%f451, %f450, %f499;
	mad.lo.s32 	%r192, %r226, %r73, %r222;
	shl.b32 	%r193, %r192, 2;
	add.s32 	%r194, %r6, %r193;
	ld.shared.f32 	%f452, [%r194];
	fma.rn.f32 	%f453, %f451, %f452, %f507;
	ld.local.f32 	%f454, [%rd111+4];
	div.rn.f32 	%f455, %f454, %f499;
	add.s32 	%r195, %r194, %r57;
	ld.shared.f32 	%f456, [%r195];
	fma.rn.f32 	%f457, %f455, %f456, %f453;
	ld.local.f32 	%f458, [%rd111+8];
	div.rn.f32 	%f459, %f458, %f499;
	add.s32 	%r196, %r195, %r57;
	ld.shared.f32 	%f460, [%r196];
	fma.rn.f32 	%f461, %f459, %f460, %f457;
	ld.local.f32 	%f462, [%rd111+12];
	div.rn.f32 	%f463, %f462, %f499;
	add.s32 	%r197, %r196, %r57;
	ld.shared.f32 	%f464, [%r197];
	fma.rn.f32 	%f507, %f463, %f464, %f461;
	add.s32 	%r226, %r226, 4;
$L__BB0_57:
	and.b32  	%r198, %r72, 3;
	setp.eq.s32 	%p43, %r198, 0;
	@%p43 bra 	$L__BB0_62;
	setp.eq.s32 	%p44, %r198, 1;
	@%p44 bra 	$L__BB0_60;
	mul.wide.u32 	%rd112, %r226, 4;
	add.s64 	%rd113, %rd3, %rd112;
	ld.local.f32 	%f466, [%rd113];
	div.rn.f32 	%f467, %f466, %f499;
	mad.lo.s32 	%r199, %r226, %r73, %r222;
	shl.b32 	%r200, %r199, 2;
	add.s32 	%r201, %r6, %r200;
	ld.shared.f32 	%f468, [%r201];
	fma.rn.f32 	%f469, %f467, %f468, %f507;
	ld.local.f32 	%f470, [%rd113+4];
	div.rn.f32 	%f471, %f470, %f499;
	add.s32 	%r202, %r201, %r57;
	ld.shared.f32 	%f472, [%r202];
	fma.rn.f32 	%f507, %f471, %f472, %f469;
	add.s32 	%r226, %r226, 2;
$L__BB0_60:
	setp.eq.s32 	%p45, %r53, 0;
	@%p45 bra 	$L__BB0_62;
	mul.wide.u32 	%rd114, %r226, 4;
	add.s64 	%rd115, %rd3, %rd114;
	ld.local.f32 	%f473, [%rd115];
	div.rn.f32 	%f474, %f473, %f499;
	mad.lo.s32 	%r203, %r226, %r73, %r222;
	shl.b32 	%r204, %r203, 2;
	add.s32 	%r205, %r6, %r204;
	ld.shared.f32 	%f475, [%r205];
	fma.rn.f32 	%f507, %f474, %f475, %f507;
$L__BB0_62:
	ld.param.u64 	%rd129, [attention_kernel_param_4];
	cvt.u64.u32 	%rd116, %r222;
	add.s64 	%rd117, %rd5, %rd116;
	cvta.to.global.u64 	%rd118, %rd129;
	shl.b64 	%rd119, %rd117, 2;
	add.s64 	%rd120, %rd118, %rd119;
	st.global.f32 	[%rd120], %f507;
	add.s32 	%r222, %r222, 1;
	setp.eq.s32 	%p46, %r222, %r73;
	@%p46 bra 	$L__BB0_63;
	bra.uni 	$L__BB0_51;
$L__BB0_63:
	ret;

}


// ===== COMPILED SASS (sm_100) =====

	.target	sm_100

	.elftype	@"ET_EXEC"


//--------------------- .note.nv.tkinfo           --------------------------
	.section	.note.nv.tkinfo,"",@"SHT_NOTE"
	.sectionflags	@"SHF_NOTE_NV_TKINFO"
	.tkinfo
        /*0018*/ 	.word	0x00000002
        /*0030*/ 	.string	""
        /*0030*/ 	.string	"ptxas"
        /*0030*/ 	.string	"Cuda compilation tools, release 13.0, V13.0.88"
        /*0030*/ 	.string	"Build cuda_13.0.r13.0/compiler.36424714_0"
        /*0030*/ 	.string	"-arch sm_100 -m 64 "



//--------------------- .note.nv.cuinfo           --------------------------
	.section	.note.nv.cuinfo,"",@"SHT_NOTE"
	.sectionflags	@"SHF_NOTE_NV_CUINFO"
        /*0018*/ 	.short	0x0002
        /*001a*/ 	.short	0x0064
        /*001c*/ 	.short	0x0082
	.zero		2


//--------------------- .nv.info                  --------------------------
	.section	.nv.info,"",@"SHT_CUDA_INFO"
	.align	4


	//----- nvinfo : EIATTR_REGCOUNT
	.align		4
        /*0000*/ 	.byte	0x04, 0x2f
        /*0002*/ 	.short	(.L_1 - .L_0)
	.align		4
.L_0:
        /*0004*/ 	.word	index@(attention_kernel)
        /*0008*/ 	.word	0x00000020


	//----- nvinfo : EIATTR_FRAME_SIZE
	.align		4
.L_1:
        /*000c*/ 	.byte	0x04, 0x11
        /*000e*/ 	.short	(.L_3 - .L_2)
	.align		4
.L_2:
        /*0010*/ 	.word	index@($__internal_2_$__cuda_sm3x_div_rn_noftz_f32_slowpath)
        /*0014*/ 	.word	0x000000a0


	//----- nvinfo : EIATTR_FRAME_SIZE
	.align		4
.L_3:
        /*0018*/ 	.byte	0x04, 0x11
        /*001a*/ 	.short	(.L_5 - .L_4)
	.align		4
.L_4:
        /*001c*/ 	.word	index@($__internal_1_$__cuda_sm20_sqrt_rn_f32_slowpath)
        /*0020*/ 	.word	0x000000a0


	//----- nvinfo : EIATTR_FRAME_SIZE
	.align		4
.L_5:
        /*0024*/ 	.byte	0x04, 0x11
        /*0026*/ 	.short	(.L_7 - .L_6)
	.align		4
.L_6:
        /*0028*/ 	.word	index@($__internal_0_$__cuda_sm20_rcp_rn_f32_slowpath)
        /*002c*/ 	.word	0x000000a0


	//----- nvinfo : EIATTR_FRAME_SIZE
	.align		4
.L_7:
        /*0030*/ 	.byte	0x04, 0x11
        /*0032*/ 	.short	(.L_9 - .L_8)
	.align		4
.L_8:
        /*0034*/ 	.word	index@(attention_kernel)
        /*0038*/ 	.word	0x000000a0


	//----- nvinfo : EIATTR_MIN_STACK_SIZE
	.align		4
.L_9:
        /*003c*/ 	.byte	0x04, 0x12
        /*003e*/ 	.short	(.L_11 - .L_10)
	.align		4
.L_10:
        /*0040*/ 	.word	index@(attention_kernel)
        /*0044*/ 	.word	0x000000a0
.L_11:


//--------------------- .nv.compat                --------------------------
	.section	.nv.compat,"",@"SHT_CUDA_COMPAT_INFO"
	.align	4
        /*0000*/ 	.byte	0x02, 0x09, 0x00, 0x00, 0x02, 0x02, 0x01, 0x00, 0x02, 0x05, 0x05, 0x00, 0x03, 0x07, 0x01, 0x01
        /*0010*/ 	.byte	0x02, 0x03, 0x00, 0x00, 0x02, 0x06, 0x01, 0x00, 0x04, 0x0b, 0x08, 0x00, 0x01, 0x00, 0x00, 0x00
        /*0020*/ 	.byte	0x00, 0x00, 0x00, 0x00


//--------------------- .nv.info.attention_kernel --------------------------
	.section	.nv.info.attention_kernel,"",@"SHT_CUDA_INFO"
	.sectionflags	@""
	.align	4


	//----- nvinfo : EIATTR_CUDA_API_VERSION
	.align		4
        /*0000*/ 	.byte	0x04, 0x37
        /*0002*/ 	.short	(.L_13 - .L_12)
.L_12:
        /*0004*/ 	.word	0x00000082


	//----- nvinfo : EIATTR_KPARAM_INFO
	.align		4
.L_13:
        /*0008*/ 	.byte	0x04, 0x17
        /*000a*/ 	.short	(.L_15 - .L_14)
.L_14:
        /*000c*/ 	.word	0x00000000
        /*0010*/ 	.short	0x0007
        /*0012*/ 	.short	0x0030
        /*0014*/ 	.byte	0x00, 0xf0, 0x11, 0x00


	//----- nvinfo : EIATTR_KPARAM_INFO
	.align		4
.L_15:
        /*0018*/ 	.byte	0x04, 0x17
        /*001a*/ 	.short	(.L_17 - .L_16)
.L_16:
        /*001c*/ 	.word	0x00000000
        /*0020*/ 	.short	0x0006
        /*0022*/ 	.short	0x002c
        /*0024*/ 	.byte	0x00, 0xf0, 0x11, 0x00


	//----- nvinfo : EIATTR_KPARAM_INFO
	.align		4
.L_17:
        /*0028*/ 	.byte	0x04, 0x17
        /*002a*/ 	.short	(.L_19 - .L_18)
.L_18:
        /*002c*/ 	.word	0x00000000
        /*0030*/ 	.short	0x0005
        /*0032*/ 	.short	0x0028
        /*0034*/ 	.byte	0x00, 0xf0, 0x11, 0x00


	//----- nvinfo : EIATTR_KPARAM_INFO
	.align		4
.L_19:
        /*0038*/ 	.byte	0x04, 0x17
        /*003a*/ 	.short	(.L_21 - .L_20)
.L_20:
        /*003c*/ 	.word	0x00000000
        /*0040*/ 	.short	0x0004
        /*0042*/ 	.short	0x0020
        /*0044*/ 	.byte	0x00, 0xf5, 0x21, 0x00


	//----- nvinfo : EIATTR_KPARAM_INFO
	.align		4
.L_21:
        /*0048*/ 	.byte	0x04, 0x17
        /*004a*/ 	.short	(.L_23 - .L_22)
.L_22:
        /*004c*/ 	.word	0x00000000
        /*0050*/ 	.short	0x0003
        /*0052*/ 	.short	0x0018
        /*0054*/ 	.byte	0x00, 0xf5, 0x21, 0x00


	//----- nvinfo : EIATTR_KPARAM_INFO
	.align		4
.L_23:
        /*0058*/ 	.byte	0x04, 0x17
        /*005a*/ 	.short	(.L_25 - .L_24)
.L_24:
        /*005c*/ 	.word	0x00000000
        /*0060*/ 	.short	0x0002
        /*0062*/ 	.short	0x0010
        /*0064*/ 	.byte	0x00, 0xf5, 0x21, 0x00


	//----- nvinfo : EIATTR_KPARAM_INFO
	.align		4
.L_25:
        /*0068*/ 	.byte	0x04, 0x17
        /*006a*/ 	.short	(.L_27 - .L_26)
.L_26:
        /*006c*/ 	.word	0x00000000
        /*0070*/ 	.short	0x0001
        /*0072*/ 	.short	0x0008
        /*0074*/ 	.byte	0x00, 0xf5, 0x21, 0x00


	//----- nvinfo : EIATTR_KPARAM_INFO
	.align		4
.L_27:
        /*0078*/ 	.byte	0x04, 0x17
        /*007a*/ 	.short	(.L_29 - .L_28)
.L_28:
        /*007c*/ 	.word	0x00000000
        /*0080*/ 	.short	0x0000
        /*0082*/ 	.short	0x0000
        /*0084*/ 	.byte	0x00, 0xf5, 0x21, 0x00


	//----- nvinfo : EIATTR_SPARSE_MMA_MASK
	.align		4
.L_29:
        /*0088*/ 	.byte	0x03, 0x50
        /*008a*/ 	.short	0x0000


	//----- nvinfo : EIATTR_MAXREG_COUNT
	.align		4
        /*008c*/ 	.byte	0x03, 0x1b
        /*008e*/ 	.short	0x00ff


	//----- nvinfo : EIATTR_NUM_BARRIERS
	.align		4
        /*0090*/ 	.byte	0x02, 0x4c
        /*0092*/ 	.byte	0x01
	.zero		1


	//----- nvinfo : EIATTR_MERCURY_ISA_VERSION
	.align		4
        /*0094*/ 	.byte	0x03, 0x5f
        /*0096*/ 	.short	0x0101


	//----- nvinfo : EIATTR_VRC_CTA_INIT_COUNT
	.align		4
        /*0098*/ 	.byte	0x02, 0x4a
	.zero		1
	.zero		1


	//----- nvinfo : EIATTR_EXIT_INSTR_OFFSETS
	.align		4
        /*009c*/ 	.byte	0x04, 0x1c
        /*009e*/ 	.short	(.L_31 - .L_30)


	//   ....[0]....
.L_30:
        /*00a0*/ 	.word	0x00000090


	//   ....[1]....
        /*00a4*/ 	.word	0x00002c00


	//   ....[2]....
        /*00a8*/ 	.word	0x00003fe0


	//----- nvinfo : EIATTR_CRS_STACK_SIZE
	.align		4
.L_31:
        /*00ac*/ 	.byte	0x04, 0x1e
        /*00ae*/ 	.short	(.L_33 - .L_32)
.L_32:
        /*00b0*/ 	.word	0x00000000


	//----- nvinfo : EIATTR_CBANK_PARAM_SIZE
	.align		4
.L_33:
        /*00b4*/ 	.byte	0x03, 0x19
        /*00b6*/ 	.short	0x0034


	//----- nvinfo : EIATTR_PARAM_CBANK
	.align		4
        /*00b8*/ 	.byte	0x04, 0x0a
        /*00ba*/ 	.short	(.L_35 - .L_34)
	.align		4
.L_34:
        /*00bc*/ 	.word	index@(.nv.constant0.attention_kernel)
        /*00c0*/ 	.short	0x0380
        /*00c2*/ 	.short	0x0034


	//----- nvinfo : EIATTR_SW_WAR
	.align		4
.L_35:
        /*00c4*/ 	.byte	0x04, 0x36
        /*00c6*/ 	.short	(.L_37 - .L_36)
.L_36:
        /*00c8*/ 	.word	0x00000008
.L_37:


//--------------------- .nv.callgraph             --------------------------
	.section	.nv.callgraph,"",@"SHT_CUDA_CALLGRAPH"
	.align	4
	.sectionentsize	8
	.align		4
        /*0000*/ 	.word	0x00000000
	.align		4
        /*0004*/ 	.word	0xffffffff
	.align		4
        /*0008*/ 	.word	0x00000000
	.align		4
        /*000c*/ 	.word	0xfffffffe
	.align		4
        /*0010*/ 	.word	0x00000000
	.align		4
        /*0014*/ 	.word	0xfffffffd
	.align		4
        /*0018*/ 	.word	0x00000000
	.align		4
        /*001c*/ 	.word	0xfffffffc


//--------------------- .text.attention_kernel    --------------------------
	.section	.text.attention_kernel,"ax",@progbits
	.align	128
        .global         attention_kernel
        .type           attention_kernel,@function
        .size           attention_kernel,(.L_x_79 - attention_kernel)
        .other          attention_kernel,@"STO_CUDA_ENTRY STV_DEFAULT"
attention_kernel:
.text.attention_kernel:
[----:B------:R-:W0:Y:S01]  /*0000*/  LDC R1, c[0x0][0x37c] ;  /* 0x0000df00ff017b82 */ /* 0x000e220000000800 */
[----:B------:R-:W1:Y:S07]  /*0010*/  S2R R9, SR_TID.X ;  /* 0x0000000000097919 */ /* 0x000e6e0000002100 */
[----:B------:R-:W2:Y:S01]  /*0020*/  S2UR UR7, SR_CTAID.X ;  /* 0x00000000000779c3 */ /* 0x000ea20000002500 */
[----:B------:R-:W3:Y:S01]  /*0030*/  LDCU.64 UR4, c[0x0][0x3a8] ;  /* 0x00007500ff0477ac */ /* 0x000ee20008000a00 */
[----:B0-----:R-:W-:-:S04]  /*0040*/  IADD3 R1, PT, PT, R1, -0xa0, RZ ;  /* 0xffffff6001017810 */ /* 0x001fc80007ffe0ff */
[----:B------:R-:W-:Y:S02]  /*0050*/  R2UR UR13, R1 ;  /* 0x00000000010d72ca */ /* 0x000fe400000e0000 */
[----:B---3--:R-:W-:Y:S02]  /*0060*/  MOV R0, UR4 ;  /* 0x0000000400007c02 */ /* 0x008fe40008000f00 */
[----:B-1----:R-:W-:-:S04]  /*0070*/  ISETP.GE.AND P0, PT, R9, UR5, PT ;  /* 0x0000000509007c0c */ /* 0x002fc8000bf06270 */
[----:B--2---:R-:W-:-:S13]  /*0080*/  ISETP.LE.OR P0, PT, R0, UR7, P0 ;  /* 0x0000000700007c0c */ /* 0x004fda0008703670 */
[----:B------:R-:W-:Y:S05]  /*0090*/  @P0 EXIT ;  /* 0x000000000000094d */ /* 0x000fea0003800000 */
[----:B------:R-:W0:Y:S01]  /*00a0*/  LDCU UR9, c[0x0][0x3b0] ;  /* 0x00007600ff0977ac */ /* 0x000e220008000800 */
[----:B------:R-:W1:Y:S01]  /*00b0*/  S2UR UR8, SR_CgaCtaId ;  /* 0x00000000000879c3 */ /* 0x000e620000008800 */
[----:B------:R-:W-:Y:S01]  /*00c0*/  UMOV UR4, 0x400 ;  /* 0x0000040000047882 */ /* 0x000fe20000000000 */
[----:B0-----:R-:W-:Y:S01]  /*00d0*/  I2FP.F32.S32 R0, UR9 ;  /* 0x0000000900007c45 */ /* 0x001fe20008201400 */
[----:B------:R-:W-:Y:S02]  /*00e0*/  UIMAD UR6, UR9, UR5, URZ ;  /* 0x00000005090672a4 */ /* 0x000fe4000f8e02ff */
[----:B------:R-:W-:Y:S01]  /*00f0*/  IMAD R3, R9, UR9, RZ ;  /* 0x0000000909037c24 */ /* 0x000fe2000f8e02ff */
[----:B------:R-:W-:Y:S01]  /*0100*/  IADD3 R2, PT, PT, R0, -0xd000000, RZ ;  /* 0xf300000000027810 */ /* 0x000fe20007ffe0ff */
[----:B------:R0:W2:Y:S01]  /*0110*/  MUFU.RSQ R5, R0 ;  /* 0x0000000000057308 */ /* 0x0000a20000001400 */
[----:B------:R-:W-:Y:S02]  /*0120*/  UIMAD UR7, UR7, UR6, URZ ;  /* 0x00000006070772a4 */ /* 0x000fe4000f8e02ff */
[----:B------:R-:W-:Y:S01]  /*0130*/  ISETP.GT.U32.AND P0, PT, R2, 0x727fffff, PT ;  /* 0x727fffff0200780c */ /* 0x000fe20003f04070 */
[----:B-1----:R-:W-:-:S02]  /*0140*/  ULEA UR8, UR8, UR4, 0x18 ;  /* 0x0000000408087291 */ /* 0x002fc4000f8ec0ff */
[----:B------:R-:W-:Y:S02]  /*0150*/  USHF.R.S32.HI UR18, URZ, 0x1f, UR7 ;  /* 0x0000001fff127899 */ /* 0x000fe40008011407 */
[----:B------:R-:W-:Y:S01]  /*0160*/  IADD3 R2, P1, PT, R3, UR7, RZ ;  /* 0x0000000703027c10 */ /* 0x000fe2000ff3e0ff */
[----:B------:R-:W-:-:S04]  /*0170*/  ULEA UR16, UR6, UR8, 0x2 ;  /* 0x0000000806107291 */ /* 0x000fc8000f8e10ff */
[----:B------:R-:W-:Y:S01]  /*0180*/  ULEA UR15, UR6, UR16, 0x2 ;  /* 0x00000010060f7291 */ /* 0x000fe2000f8e10ff */
[----:B------:R-:W-:Y:S02]  /*0190*/  LEA.HI.X.SX32 R8, R3, UR18, 0x1, P1 ;  /* 0x0000001203087c11 */ /* 0x000fe400088f0eff */
[----:B0-----:R-:W-:Y:S09]  /*01a0*/  @!P0 BRA `(.L_x_0) ;  /* 0x00000000000c8947 */ /* 0x001ff20003800000 */
[----:B------:R-:W-:-:S07]  /*01b0*/  MOV R6, 0x1d0 ;  /* 0x000001d000067802 */ /* 0x000fce0000000f00 */
[----:B--2---:R-:W-:Y:S05]  /*01c0*/  CALL.REL.NOINC `($__internal_1_$__cuda_sm20_sqrt_rn_f32_slowpath) ;  /* 0x0000004000607944 */ /* 0x004fea0003c00000 */
[----:B------:R-:W-:Y:S05]  /*01d0*/  BRA `(.L_x_1) ;  /* 0x0000000000107947 */ /* 0x000fea0003800000 */
.L_x_0:
[----:B--2---:R-:W-:Y:S01]  /*01e0*/  FMUL.FTZ R7, R0, R5 ;  /* 0x0000000500077220 */ /* 0x004fe20000410000 */
[----:B------:R-:W-:-:S03]  /*01f0*/  FMUL.FTZ R5, R5, 0.5 ;  /* 0x3f00000005057820 */ /* 0x000fc60000410000 */
[----:B------:R-:W-:-:S04]  /*0200*/  FFMA R0, -R7, R7, R0 ;  /* 0x0000000707007223 */ /* 0x000fc80000000100 */
[----:B------:R-:W-:-:S07]  /*0210*/  FFMA R0, R0, R5, R7 ;  /* 0x0000000500007223 */ /* 0x000fce0000000007 */
.L_x_1:
[----:B------:R-:W-:-:S04]  /*0220*/  IADD3 R4, PT, PT, R0, 0x1800000, RZ ;  /* 0x0180000000047810 */ /* 0x000fc80007ffe0ff */
[----:B------:R-:W-:-:S04]  /*0230*/  LOP3.LUT R4, R4, 0x7f800000, RZ, 0xc0, !PT ;  /* 0x7f80000004047812 */ /* 0x000fc800078ec0ff */
[----:B------:R-:W-:-:S13]  /*0240*/  ISETP.GT.U32.AND P0, PT, R4, 0x1ffffff, PT ;  /* 0x01ffffff0400780c */ /* 0x000fda0003f04070 */
[----:B------:R-:W-:Y:S05]  /*0250*/  @P0 BRA `(.L_x_2) ;  /* 0x00000000000c0947 */ /* 0x000fea0003800000 */
[----:B------:R-:W-:-:S07]  /*0260*/  MOV R4, 0x280 ;  /* 0x0000028000047802 */ /* 0x000fce0000000f00 */
[----:B------:R-:W-:Y:S05]  /*0270*/  CALL.REL.NOINC `($__internal_0_$__cuda_sm20_rcp_rn_f32_slowpath) ;  /* 0x0000003c00647944 */ /* 0x000fea0003c00000 */
[----:B------:R-:W-:Y:S05]  /*0280*/  BRA `(.L_x_3) ;  /* 0x0000000000107947 */ /* 0x000fea0003800000 */
.L_x_2:
[----:B------:R-:W0:Y:S02]  /*0290*/  MUFU.RCP R11, R0 ;  /* 0x00000000000b7308 */ /* 0x000e240000001000 */
[----:B0-----:R-:W-:-:S04]  /*02a0*/  FFMA R4, R11, R0, -1 ;  /* 0xbf8000000b047423 */ /* 0x001fc80000000000 */
[----:B------:R-:W-:-:S04]  /*02b0*/  FADD.FTZ R4, -R4, -RZ ;  /* 0x800000ff04047221 */ /* 0x000fc80000010100 */
[----:B------:R-:W-:-:S07]  /*02c0*/  FFMA R11, R11, R4, R11 ;  /* 0x000000040b0b7223 */ /* 0x000fce000000000b */
.L_x_3:
[----:B------:R-:W0:Y:S01]  /*02d0*/  LDCU UR9, c[0x0][0x3b0] ;  /* 0x00007600ff0977ac */ /* 0x000e220008000800 */
[----:B------:R-:W1:Y:S01]  /*02e0*/  LDCU.64 UR10, c[0x0][0x358] ;  /* 0x00006b00ff0a77ac */ /* 0x000e620008000a00 */
[----:B0-----:R-:W-:Y:S02]  /*02f0*/  UISETP.GE.AND UP0, UPT, UR9, 0x1, UPT ;  /* 0x000000010900788c */ /* 0x001fe4000bf06270 */
[----:B------:R-:W-:-:S07]  /*0300*/  UIADD3 UR12, UPT, UPT, UR9, -0x1, URZ ;  /* 0xffffffff090c7890 */ /* 0x000fce000fffe0ff */
[----:B-1----:R-:W-:Y:S05]  /*0310*/  BRA.U !UP0, `(.L_x_4) ;  /* 0x0000000d08487547 */ /* 0x002fea000b800000 */
[----:B------:R-:W-:Y:S02]  /*0320*/  UISETP.GE.U32.AND UP1, UPT, UR12, 0x7, UPT ;  /* 0x000000070c00788c */ /* 0x000fe4000bf26070 */
[----:B------:R-:W-:Y:S01]  /*0330*/  ULOP3.LUT UP2, UR14, UR9, 0x7, URZ, 0xc0, !UPT ;  /* 0x00000007090e7892 */ /* 0x000fe2000f84c0ff */
[----:B------:R-:W-:-:S06]  /*0340*/  UMOV UR4, URZ ;  /* 0x000000ff00047c82 */ /* 0x000fcc0008000000 */
[----:B------:R-:W-:Y:S05]  /*0350*/  BRA.U !UP1, `(.L_x_5) ;  /* 0x00000005091c7547 */ /* 0x000fea000b800000 */
[----:B------:R-:W0:Y:S01]  /*0360*/  LDCU.64 UR24, c[0x0][0x390] ;  /* 0x00007200ff1877ac */ /* 0x000e220008000a00 */
[----:B------:R-:W1:Y:S01]  /*0370*/  LDCU.128 UR20, c[0x0][0x380] ;  /* 0x00007000ff1477ac */ /* 0x000e620008000c00 */
[----:B------:R-:W-:Y:S01]  /*0380*/  ULOP3.LUT UR4, UR9, 0x7ffffff8, URZ, 0xc0, !UPT ;  /* 0x7ffffff809047892 */ /* 0x000fe2000f8ec0ff */
[----:B------:R-:W-:-:S11]  /*0390*/  UMOV UR5, URZ ;  /* 0x000000ff00057c82 */ /* 0x000fd60008000000 */
.L_x_6:
[----:B--2---:R-:W-:Y:S02]  /*03a0*/  IADD3 R0, PT, PT, R3, UR5, RZ ;  /* 0x0000000503007c10 */ /* 0x004fe4000fffe0ff */
[----:B------:R-:W-:Y:S02]  /*03b0*/  IADD3 R7, P0, PT, R2, UR5, RZ ;  /* 0x0000000502077c10 */ /* 0x000fe4000ff1e0ff */
[----:B------:R-:W-:Y:S02]  /*03c0*/  IADD3 R5, P1, PT, R0, UR7, RZ ;  /* 0x0000000700057c10 */ /* 0x000fe4000ff3e0ff */
[----:B------:R-:W-:Y:S02]  /*03d0*/  IADD3.X R10, PT, PT, RZ, R8, RZ, P0, !PT ;  /* 0x00000008ff0a7210 */ /* 0x000fe400007fe4ff */
[----:B------:R-:W-:Y:S02]  /*03e0*/  IADD3.X R6, PT, PT, RZ, UR18, RZ, P1, !PT ;  /* 0x00000012ff067c10 */ /* 0x000fe40008ffe4ff */
[----:B------:R-:W-:-:S02]  /*03f0*/  SHF.L.U32 R4, R5, 0x2, RZ ;  /* 0x0000000205047819 */ /* 0x000fc400000006ff */
[----:B-1----:R-:W-:Y:S02]  /*0400*/  LEA R12, P0, R7, UR20, 0x2 ;  /* 0x00000014070c7c11 */ /* 0x002fe4000f8010ff */
[----:B------:R-:W-:Y:S02]  /*0410*/  SHF.L.U64.HI R5, R5, 0x2, R6 ;  /* 0x0000000205057819 */ /* 0x000fe40000010206 */
[C---:B------:R-:W-:Y:S02]  /*0420*/  IADD3 R6, P1, PT, R4.reuse, UR22, RZ ;  /* 0x0000001604067c10 */ /* 0x040fe4000ff3e0ff */
[----:B0-----:R-:W-:Y:S02]  /*0430*/  IADD3 R4, P2, PT, R4, UR24, RZ ;  /* 0x0000001804047c10 */ /* 0x001fe4000ff5e0ff */
[----:B------:R-:W-:Y:S02]  /*0440*/  LEA.HI.X R13, R7, UR21, R10, 0x2, P0 ;  /* 0x00000015070d7c11 */ /* 0x000fe400080f140a */
[----:B------:R-:W-:-:S02]  /*0450*/  IADD3.X R7, PT, PT, R5, UR23, RZ, P1, !PT ;  /* 0x0000001705077c10 */ /* 0x000fc40008ffe4ff */
[----:B------:R-:W-:Y:S01]  /*0460*/  IADD3.X R5, PT, PT, R5, UR25, RZ, P2, !PT ;  /* 0x0000001905057c10 */ /* 0x000fe200097fe4ff */
[----:B------:R-:W2:Y:S04]  /*0470*/  LDG.E R18, desc[UR10][R12.64] ;  /* 0x0000000a0c127981 */ /* 0x000ea8000c1e1900 */
[----:B------:R-:W3:Y:S04]  /*0480*/  LDG.E R20, desc[UR10][R6.64] ;  /* 0x0000000a06147981 */ /* 0x000ee8000c1e1900 */
[----:B------:R-:W4:Y:S04]  /*0490*/  LDG.E R22, desc[UR10][R4.64] ;  /* 0x0000000a04167981 */ /* 0x000f28000c1e1900 */
[----:B------:R-:W5:Y:S04]  /*04a0*/  LDG.E R29, desc[UR10][R12.64+0x4] ;  /* 0x0000040a0c1d7981 */ /* 0x000f68000c1e1900 */
[----:B------:R-:W5:Y:S04]  /*04b0*/  LDG.E R27, desc[UR10][R6.64+0x4] ;  /* 0x0000040a061b7981 */ /* 0x000f68000c1e1900 */
[----:B------:R-:W5:Y:S04]  /*04c0*/  LDG.E R23, desc[UR10][R4.64+0x4] ;  /* 0x0000040a04177981 */ /* 0x000f68000c1e1900 */
[----:B------:R-:W5:Y:S01]  /*04d0*/  LDG.E R19, desc[UR10][R12.64+0x8] ;  /* 0x0000080a0c137981 */ /* 0x000f62000c1e1900 */
[----:B------:R-:W-:-:S02]  /*04e0*/  LEA R14, R0, UR8, 0x2 ;  /* 0x00000008000e7c11 */ /* 0x000fc4000f8e10ff */
[C---:B------:R-:W-:Y:S01]  /*04f0*/  LEA R10, R0.reuse, UR16, 0x2 ;  /* 0x00000010000a7c11 */ /* 0x040fe2000f8e10ff */
[----:B------:R-:W5:Y:S01]  /*0500*/  LDG.E R25, desc[UR10][R12.64+0xc] ;  /* 0x00000c0a0c197981 */ /* 0x000f62000c1e1900 */
[----:B------:R-:W-:-:S03]  /*0510*/  LEA R0, R0, UR15, 0x2 ;  /* 0x0000000f00007c11 */ /* 0x000fc6000f8e10ff */
[----:B------:R-:W5:Y:S04]  /*0520*/  LDG.E R21, desc[UR10][R12.64+0x10] ;  /* 0x0000100a0c157981 */ /* 0x000f68000c1e1900 */
        /* <DEDUP_REMOVED lines=8> */
[----:B--2---:R0:W-:Y:S04]  /*05b0*/  STS [R14], R18 ;  /* 0x000000120e007388 */ /* 0x0041e80000000800 */
[----:B---3--:R-:W-:Y:S04]  /*05c0*/  STS [R10], R20 ;  /* 0x000000140a007388 */ /* 0x008fe80000000800 */
[----:B0-----:R-:W2:Y:S04]  /*05d0*/  LDG.E R18, desc[UR10][R6.64+0x8] ;  /* 0x0000080a06127981 */ /* 0x001ea8000c1e1900 */
[----:B----4-:R0:W-:Y:S04]  /*05e0*/  STS [R0], R22 ;  /* 0x0000001600007388 */ /* 0x0101e80000000800 */
[----:B-----5:R-:W-:Y:S04]  /*05f0*/  STS [R14+0x4], R29 ;  /* 0x0000041d0e007388 */ /* 0x020fe80000000800 */
[----:B------:R-:W-:Y:S04]  /*0600*/  STS [R10+0x4], R27 ;  /* 0x0000041b0a007388 */ /* 0x000fe80000000800 */
[----:B------:R1:W-:Y:S04]  /*0610*/  STS [R0+0x4], R23 ;  /* 0x0000041700007388 */ /* 0x0003e80000000800 */
[----:B0-----:R-:W3:Y:S04]  /*0620*/  LDG.E R22, desc[UR10][R6.64+0x14] ;  /* 0x0000140a06167981 */ /* 0x001ee8000c1e1900 */
[----:B------:R0:W-:Y:S04]  /*0630*/  STS [R14+0x8], R19 ;  /* 0x000008130e007388 */ /* 0x0001e80000000800 */
[----:B-1----:R-:W4:Y:S04]  /*0640*/  LDG.E R23, desc[UR10][R4.64+0x10] ;  /* 0x0000100a04177981 */ /* 0x002f28000c1e1900 */
[----:B------:R-:W5:Y:S04]  /*0650*/  LDG.E R20, desc[UR10][R6.64+0x18] ;  /* 0x0000180a06147981 */ /* 0x000f68000c1e1900 */
[----:B0-----:R-:W5:Y:S04]  /*0660*/  LDG.E R19, desc[UR10][R4.64+0x14] ;  /* 0x0000140a04137981 */ /* 0x001f68000c1e1900 */
[----:B------:R-:W5:Y:S04]  /*0670*/  LDG.E R27, desc[UR10][R4.64+0x18] ;  /* 0x0000180a041b7981 */ /* 0x000f68000c1e1900 */
[----:B------:R-:W5:Y:S01]  /*0680*/  LDG.E R7, desc[UR10][R4.64+0x1c] ;  /* 0x00001c0a04077981 */ /* 0x000f62000c1e1900 */
[----:B------:R-:W-:-:S04]  /*0690*/  UIADD3 UR5, UPT, UPT, UR5, 0x8, URZ ;  /* 0x0000000805057890 */ /* 0x000fc8000fffe0ff */
[----:B------:R-:W-:Y:S01]  /*06a0*/  UISETP.NE.AND UP1, UPT, UR5, UR4, UPT ;  /* 0x000000040500728c */ /* 0x000fe2000bf25270 */
[----:B--2---:R2:W-:Y:S04]  /*06b0*/  STS [R10+0x8], R18 ;  /* 0x000008120a007388 */ /* 0x0045e80000000800 */
[----:B------:R2:W-:Y:S04]  /*06c0*/  STS [R0+0x8], R13 ;  /* 0x0000080d00007388 */ /* 0x0005e80000000800 */
[----:B------:R2:W-:Y:S04]  /*06d0*/  STS [R14+0xc], R25 ;  /* 0x00000c190e007388 */ /* 0x0005e80000000800 */
[----:B------:R2:W-:Y:S04]  /*06e0*/  STS [R10+0xc], R26 ;  /* 0x00000c1a0a007388 */ /* 0x0005e80000000800 */
[----:B------:R2:W-:Y:S04]  /*06f0*/  STS [R0+0xc], R12 ;  /* 0x00000c0c00007388 */ /* 0x0005e80000000800 */
[----:B------:R2:W-:Y:S04]  /*0700*/  STS [R14+0x10], R21 ;  /* 0x000010150e007388 */ /* 0x0005e80000000800 */
[----:B------:R2:W-:Y:S04]  /*0710*/  STS [R10+0x10], R24 ;  /* 0x000010180a007388 */ /* 0x0005e80000000800 */
[----:B----4-:R2:W-:Y:S04]  /*0720*/  STS [R0+0x10], R23 ;  /* 0x0000101700007388 */ /* 0x0105e80000000800 */
[----:B------:R2:W-:Y:S04]  /*0730*/  STS [R14+0x14], R17 ;  /* 0x000014110e007388 */ /* 0x0005e80000000800 */
[----:B---3--:R2:W-:Y:S04]  /*0740*/  STS [R10+0x14], R22 ;  /* 0x000014160a007388 */ /* 0x0085e80000000800 */
[----:B-----5:R2:W-:Y:S04]  /*0750*/  STS [R0+0x14], R19 ;  /* 0x0000141300007388 */ /* 0x0205e80000000800 */
[----:B------:R2:W-:Y:S04]  /*0760*/  STS [R14+0x18], R15 ;  /* 0x0000180f0e007388 */ /* 0x0005e80000000800 */
[----:B------:R2:W-:Y:S04]  /*0770*/  STS [R10+0x18], R20 ;  /* 0x000018140a007388 */ /* 0x0005e80000000800 */
[----:B------:R2:W-:Y:S04]  /*0780*/  STS [R0+0x18], R27 ;  /* 0x0000181b00007388 */ /* 0x0005e80000000800 */
[----:B------:R2:W-:Y:S04]  /*0790*/  STS [R14+0x1c], R16 ;  /* 0x00001c100e007388 */ /* 0x0005e80000000800 */
[----:B------:R2:W-:Y:S04]  /*07a0*/  STS [R10+0x1c], R28 ;  /* 0x00001c1c0a007388 */ /* 0x0005e80000000800 */
[----:B------:R2:W-:Y:S01]  /*07b0*/  STS [R0+0x1c], R7 ;  /* 0x00001c0700007388 */ /* 0x0005e20000000800 */
[----:B------:R-:W-:Y:S05]  /*07c0*/  BRA.U UP1, `(.L_x_6) ;  /* 0xfffffff901f47547 */ /* 0x000fea000b83ffff */
.L_x_5:
[----:B------:R-:W-:Y:S05]  /*07d0*/  BRA.U !UP2, `(.L_x_4) ;  /* 0x000000090a187547 */ /* 0x000fea000b800000 */
[----:B------:R-:W-:Y:S02]  /*07e0*/  UISETP.GE.U32.AND UP1, UPT, UR14, 0x4, UPT ;  /* 0x000000040e00788c */ /* 0x000fe4000bf26070 */
[----:B------:R-:W-:-:S07]  /*07f0*/  ULOP3.LUT UP2, UR17, UR9, 0x3, URZ, 0xc0, !UPT ;  /* 0x0000000309117892 */ /* 0x000fce000f84c0ff */
[----:B------:R-:W-:Y:S05]  /*0800*/  BRA.U !UP1, `(.L_x_7) ;  /* 0x0000000109dc7547 */ /* 0x000fea000b800000 */
[----:B------:R-:W0:Y:S01]  /*0810*/  LDCU.128 UR20, c[0x0][0x380] ;  /* 0x00007000ff1477ac */ /* 0x000e220008000c00 */
[----:B--2---:R-:W-:Y:S02]  /*0820*/  IADD3 R0, PT, PT, R3, UR4, RZ ;  /* 0x0000000403007c10 */ /* 0x004fe4000fffe0ff */
[----:B------:R-:W-:Y:S01]  /*0830*/  MOV R4, UR4 ;  /* 0x0000000400047c02 */ /* 0x000fe20008000f00 */
[----:B------:R-:W1:Y:S01]  /*0840*/  LDCU.64 UR24, c[0x0][0x390] ;  /* 0x00007200ff1877ac */ /* 0x000e620008000a00 */
[----:B------:R-:W-:Y:S02]  /*0850*/  IADD3 R16, P0, PT, R0, UR7, RZ ;  /* 0x0000000700107c10 */ /* 0x000fe4000ff1e0ff */
[----:B------:R-:W-:Y:S02]  /*0860*/  IADD3 R4, P1, P2, R4, UR7, R3 ;  /* 0x0000000704047c10 */ /* 0x000fe4000fa3e003 */
[----:B------:R-:W-:Y:S02]  /*0870*/  IADD3.X R7, PT, PT, RZ, UR18, RZ, P0, !PT ;  /* 0x00000012ff077c10 */ /* 0x000fe400087fe4ff */
[----:B------:R-:W-:-:S02]  /*0880*/  IADD3 R10, P0, PT, R2, UR4, RZ ;  /* 0x00000004020a7c10 */ /* 0x000fc4000ff1e0ff */
[C---:B------:R-:W-:Y:S02]  /*0890*/  SHF.L.U64.HI R7, R16.reuse, 0x2, R7 ;  /* 0x0000000210077819 */ /* 0x040fe40000010207 */
[----:B------:R-:W-:Y:S02]  /*08a0*/  IADD3.X R5, PT, PT, RZ, UR18, RZ, P1, P2 ;  /* 0x00000012ff057c10 */ /* 0x000fe40008fe44ff */
[----:B------:R-:W-:Y:S02]  /*08b0*/  SHF.L.U32 R16, R16, 0x2, RZ ;  /* 0x0000000210107819 */ /* 0x000fe400000006ff */
[----:B------:R-:W-:Y:S02]  /*08c0*/  SHF.L.U64.HI R5, R4, 0x2, R5 ;  /* 0x0000000204057819 */ /* 0x000fe40000010205 */
[----:B0-----:R-:W-:Y:S02]  /*08d0*/  IADD3 R14, P2, PT, R16, UR22, RZ ;  /* 0x00000016100e7c10 */ /* 0x001fe4000ff5e0ff */
[----:B------:R-:W-:-:S02]  /*08e0*/  IADD3.X R13, PT, PT, RZ, R8, RZ, P0, !PT ;  /* 0x00000008ff0d7210 */ /* 0x000fc400007fe4ff */
[----:B------:R-:W-:Y:S02]  /*08f0*/  LEA R12, P1, R10, UR20, 0x2 ;  /* 0x000000140a0c7c11 */ /* 0x000fe4000f8210ff */
[----:B------:R-:W-:Y:S02]  /*0900*/  SHF.L.U32 R4, R4, 0x2, RZ ;  /* 0x0000000204047819 */ /* 0x000fe400000006ff */
[----:B-1----:R-:W-:Y:S02]  /*0910*/  IADD3 R16, P0, PT, R16, UR24, RZ ;  /* 0x0000001810107c10 */ /* 0x002fe4000ff1e0ff */
[----:B------:R-:W-:Y:S02]  /*0920*/  IADD3 R6, P3, PT, R4, UR22, RZ ;  /* 0x0000001604067c10 */ /* 0x000fe4000ff7e0ff */
[----:B------:R-:W-:Y:S02]  /*0930*/  LEA.HI.X R13, R10, UR21, R13, 0x2, P1 ;  /* 0x000000150a0d7c11 */ /* 0x000fe400088f140d */
[----:B------:R-:W-:-:S02]  /*0940*/  IADD3.X R17, PT, PT, R7, UR25, RZ, P0, !PT ;  /* 0x0000001907117c10 */ /* 0x000fc400087fe4ff */
[----:B------:R-:W-:Y:S01]  /*0950*/  IADD3.X R15, PT, PT, R7, UR23, RZ, P2, !PT ;  /* 0x00000017070f7c10 */ /* 0x000fe200097fe4ff */
[----:B------:R-:W2:Y:S01]  /*0960*/  LDG.E R18, desc[UR10][R12.64] ;  /* 0x0000000a0c127981 */ /* 0x000ea2000c1e1900 */
[----:B------:R-:W-:Y:S02]  /*0970*/  IADD3 R4, P0, PT, R4, UR24, RZ ;  /* 0x0000001804047c10 */ /* 0x000fe4000ff1e0ff */
[C---:B------:R-:W-:Y:S01]  /*0980*/  IADD3.X R7, PT, PT, R5.reuse, UR23, RZ, P3, !PT ;  /* 0x0000001705077c10 */ /* 0x040fe20009ffe4ff */
[----:B------:R-:W3:Y:S01]  /*0990*/  LDG.E R10, desc[UR10][R14.64] ;  /* 0x0000000a0e0a7981 */ /* 0x000ee2000c1e1900 */
[----:B------:R-:W-:-:S03]  /*09a0*/  IADD3.X R5, PT, PT, R5, UR25, RZ, P0, !PT ;  /* 0x0000001905057c10 */ /* 0x000fc600087fe4ff */
[----:B------:R0:W4:Y:S04]  /*09b0*/  LDG.E R16, desc[UR10][R16.64] ;  /* 0x0000000a10107981 */ /* 0x000128000c1e1900 */
        /* <DEDUP_REMOVED lines=8> */
[----:B------:R-:W5:Y:S01]  /*0a40*/  LDG.E R25, desc[UR10][R4.64+0xc] ;  /* 0x00000c0a04197981 */ /* 0x000f62000c1e1900 */
[----:B------:R-:W1:Y:S01]  /*0a50*/  S2UR UR8, SR_CgaCtaId ;  /* 0x00000000000879c3 */ /* 0x000e620000008800 */
[----:B------:R-:W-:Y:S01]  /*0a60*/  UMOV UR5, 0x400 ;  /* 0x0000040000057882 */ /* 0x000fe20000000000 */
[----:B0-----:R-:W-:-:S02]  /*0a70*/  LEA R17, R0, UR16, 0x2 ;  /* 0x0000001000117c11 */ /* 0x001fc4000f8e10ff */
[----:B------:R-:W-:Y:S01]  /*0a80*/  LEA R19, R0, UR15, 0x2 ;  /* 0x0000000f00137c11 */ /* 0x000fe2000f8e10ff */
[----:B-1----:R-:W-:-:S06]  /*0a90*/  ULEA UR5, UR8, UR5, 0x18 ;  /* 0x0000000508057291 */ /* 0x002fcc000f8ec0ff */
[----:B------:R-:W-:Y:S01]  /*0aa0*/  LEA R15, R0, UR5, 0x2 ;  /* 0x00000005000f7c11 */ /* 0x000fe2000f8e10ff */
[----:B------:R-:W-:-:S04]  /*0ab0*/  UIADD3 UR4, UPT, UPT, UR4, 0x4, URZ ;  /* 0x0000000404047890 */ /* 0x000fc8000fffe0ff */
[----:B--2---:R0:W-:Y:S04]  /*0ac0*/  STS [R15], R18 ;  /* 0x000000120f007388 */ /* 0x0041e80000000800 */
[----:B---3--:R0:W-:Y:S04]  /*0ad0*/  STS [R17], R10 ;  /* 0x0000000a11007388 */ /* 0x0081e80000000800 */
[----:B----4-:R0:W-:Y:S04]  /*0ae0*/  STS [R19], R16 ;  /* 0x0000001013007388 */ /* 0x0101e80000000800 */
[----:B-----5:R0:W-:Y:S04]  /*0af0*/  STS [R15+0x4], R20 ;  /* 0x000004140f007388 */ /* 0x0201e80000000800 */
[----:B------:R0:W-:Y:S04]  /*0b00*/  STS [R17+0x4], R22 ;  /* 0x0000041611007388 */ /* 0x0001e80000000800 */
[----:B------:R0:W-:Y:S04]  /*0b10*/  STS [R19+0x4], R24 ;  /* 0x0000041813007388 */ /* 0x0001e80000000800 */
[----:B------:R0:W-:Y:S04]  /*0b20*/  STS [R15+0x8], R26 ;  /* 0x0000081a0f007388 */ /* 0x0001e80000000800 */
[----:B------:R0:W-:Y:S04]  /*0b30*/  STS [R17+0x8], R28 ;  /* 0x0000081c11007388 */ /* 0x0001e80000000800 */
[----:B------:R0:W-:Y:S04]  /*0b40*/  STS [R19+0x8], R21 ;  /* 0x0000081513007388 */ /* 0x0001e80000000800 */
[----:B------:R0:W-:Y:S04]  /*0b50*/  STS [R15+0xc], R23 ;  /* 0x00000c170f007388 */ /* 0x0001e80000000800 */
[----:B------:R0:W-:Y:S04]  /*0b60*/  STS [R17+0xc], R14 ;  /* 0x00000c0e11007388 */ /* 0x0001e80000000800 */
[----:B------:R0:W-:Y:S02]  /*0b70*/  STS [R19+0xc], R25 ;  /* 0x00000c1913007388 */ /* 0x0001e40000000800 */
.L_x_7:
[----:B------:R-:W-:Y:S05]  /*0b80*/  BRA.U !UP2, `(.L_x_4) ;  /* 0x000000050a2c7547 */ /* 0x000fea000b800000 */
[----:B------:R-:W-:Y:S02]  /*0b90*/  UISETP.NE.AND UP1, UPT, UR17, 0x1, UPT ;  /* 0x000000011100788c */ /* 0x000fe4000bf25270 */
[----:B------:R-:W-:-:S04]  /*0ba0*/  ULOP3.LUT UR5, UR9, 0x1, URZ, 0xc0, !UPT ;  /* 0x0000000109057892 */ /* 0x000fc8000f8ec0ff */
[----:B------:R-:W-:-:S03]  /*0bb0*/  UISETP.NE.U32.AND UP2, UPT, UR5, 0x1, UPT ;  /* 0x000000010500788c */ /* 0x000fc6000bf45070 */
[----:B------:R-:W-:Y:S08]  /*0bc0*/  BRA.U !UP1, `(.L_x_8) ;  /* 0x0000000109ac7547 */ /* 0x000ff0000b800000 */
[----:B------:R-:W1:Y:S01]  /*0bd0*/  LDCU.128 UR20, c[0x0][0x380] ;  /* 0x00007000ff1477ac */ /* 0x000e620008000c00 */
[----:B------:R-:W-:Y:S01]  /*0be0*/  IADD3 R5, P1, PT, R2, UR4, RZ ;  /* 0x0000000402057c10 */ /* 0x000fe2000ff3e0ff */
[----:B0-2---:R-:W-:Y:S01]  /*0bf0*/  IMAD.U32 R10, RZ, RZ, UR4 ;  /* 0x00000004ff0a7e24 */ /* 0x005fe2000f8e00ff */
[----:B------:R-:W-:Y:S01]  /*0c00*/  IADD3 R0, PT, PT, R3, UR4, RZ ;  /* 0x0000000403007c10 */ /* 0x000fe2000fffe0ff */
[----:B------:R-:W0:Y:S01]  /*0c10*/  LDCU.64 UR24, c[0x0][0x390] ;  /* 0x00007200ff1877ac */ /* 0x000e220008000a00 */
[----:B------:R-:W-:Y:S02]  /*0c20*/  IADD3.X R6, PT, PT, RZ, R8, RZ, P1, !PT ;  /* 0x00000008ff067210 */ /* 0x000fe40000ffe4ff */
[----:B------:R-:W-:Y:S02]  /*0c30*/  IADD3 R7, P1, PT, R0, UR7, RZ ;  /* 0x0000000700077c10 */ /* 0x000fe4000ff3e0ff */
[----:B------:R-:W-:Y:S02]  /*0c40*/  IADD3 R10, P2, P3, R10, UR7, R3 ;  /* 0x000000070a0a7c10 */ /* 0x000fe4000fb5e003 */
[----:B------:R-:W-:-:S02]  /*0c50*/  SHF.L.U32 R12, R7, 0x2, RZ ;  /* 0x00000002070c7819 */ /* 0x000fc400000006ff */
[----:B------:R-:W-:Y:S02]  /*0c60*/  IADD3.X R13, PT, PT, RZ, UR18, RZ, P2, P3 ;  /* 0x00000012ff0d7c10 */ /* 0x000fe400097e64ff */
[C---:B------:R-:W-:Y:S02]  /*0c70*/  SHF.L.U32 R16, R10.reuse, 0x2, RZ ;  /* 0x000000020a107819 */ /* 0x040fe400000006ff */
[----:B------:R-:W-:Y:S02]  /*0c80*/  SHF.L.U64.HI R17, R10, 0x2, R13 ;  /* 0x000000020a117819 */ /* 0x000fe4000001020d */
[----:B-1----:R-:W-:-:S04]  /*0c90*/  LEA R4, P0, R5, UR20, 0x2 ;  /* 0x0000001405047c11 */ /* 0x002fc8000f8010ff */
[----:B------:R-:W-:Y:S02]  /*0ca0*/  LEA.HI.X R5, R5, UR21, R6, 0x2, P0 ;  /* 0x0000001505057c11 */ /* 0x000fe400080f1406 */
[----:B------:R-:W-:Y:S02]  /*0cb0*/  IADD3.X R6, PT, PT, RZ, UR18, RZ, P1, !PT ;  /* 0x00000012ff067c10 */ /* 0x000fe40008ffe4ff */
[C---:B------:R-:W-:Y:S01]  /*0cc0*/  IADD3 R14, P0, PT, R12.reuse, UR22, RZ ;  /* 0x000000160c0e7c10 */ /* 0x040fe2000ff1e0ff */
[----:B------:R-:W2:Y:S01]  /*0cd0*/  LDG.E R10, desc[UR10][R4.64] ;  /* 0x0000000a040a7981 */ /* 0x000ea2000c1e1900 */
[----:B------:R-:W-:Y:S02]  /*0ce0*/  SHF.L.U64.HI R7, R7, 0x2, R6 ;  /* 0x0000000207077819 */ /* 0x000fe40000010206 */
[----:B0-----:R-:W-:Y:S01]  /*0cf0*/  IADD3 R12, P1, PT, R12, UR24, RZ ;  /* 0x000000180c0c7c10 */ /* 0x001fe2000ff3e0ff */
[----:B------:R0:W3:Y:S01]  /*0d00*/  LDG.E R18, desc[UR10][R4.64+0x4] ;  /* 0x0000040a04127981 */ /* 0x0000e2000c1e1900 */
[----:B------:R-:W-:-:S02]  /*0d10*/  IADD3 R6, P2, PT, R16, UR22, RZ ;  /* 0x0000001610067c10 */ /* 0x000fc4000ff5e0ff */
[C---:B------:R-:W-:Y:S02]  /*0d20*/  IADD3.X R15, PT, PT, R7.reuse, UR23, RZ, P0, !PT ;  /* 0x00000017070f7c10 */ /* 0x040fe400087fe4ff */
[----:B------:R-:W-:Y:S02]  /*0d30*/  IADD3 R16, P0, PT, R16, UR24, RZ ;  /* 0x0000001810107c10 */ /* 0x000fe4000ff1e0ff */
[----:B------:R-:W-:Y:S01]  /*0d40*/  IADD3.X R13, PT, PT, R7, UR25, RZ, P1, !PT ;  /* 0x00000019070d7c10 */ /* 0x000fe20008ffe4ff */
[----:B------:R-:W4:Y:S01]  /*0d50*/  LDG.E R14, desc[UR10][R14.64] ;  /* 0x0000000a0e0e7981 */ /* 0x000f22000c1e1900 */
[C---:B------:R-:W-:Y:S02]  /*0d60*/  IADD3.X R7, PT, PT, R17.reuse, UR23, RZ, P2, !PT ;  /* 0x0000001711077c10 */ /* 0x040fe400097fe4ff */
[----:B------:R-:W-:Y:S01]  /*0d70*/  IADD3.X R17, PT, PT, R17, UR25, RZ, P0, !PT ;  /* 0x0000001911117c10 */ /* 0x000fe200087fe4ff */
[----:B------:R-:W5:Y:S04]  /*0d80*/  LDG.E R12, desc[UR10][R12.64] ;  /* 0x0000000a0c0c7981 */ /* 0x000f68000c1e1900 */
[----:B------:R-:W3:Y:S04]  /*0d90*/  LDG.E R6, desc[UR10][R6.64+0x4] ;  /* 0x0000040a06067981 */ /* 0x000ee8000c1e1900 */
[----:B------:R-:W3:Y:S01]  /*0da0*/  LDG.E R16, desc[UR10][R16.64+0x4] ;  /* 0x0000040a10107981 */ /* 0x000ee2000c1e1900 */
[----:B------:R-:W1:Y:S01]  /*0db0*/  S2UR UR8, SR_CgaCtaId ;  /* 0x00000000000879c3 */ /* 0x000e620000008800 */
[----:B------:R-:W-:Y:S01]  /*0dc0*/  UMOV UR5, 0x400 ;  /* 0x0000040000057882 */ /* 0x000fe20000000000 */
[----:B------:R-:W-:-:S02]  /*0dd0*/  LEA R19, R0, UR16, 0x2 ;  /* 0x0000001000137c11 */ /* 0x000fc4000f8e10ff */
[----:B------:R-:W-:Y:S01]  /*0de0*/  LEA R21, R0, UR15, 0x2 ;  /* 0x0000000f00157c11 */ /* 0x000fe2000f8e10ff */
[----:B-1----:R-:W-:-:S06]  /*0df0*/  ULEA UR5, UR8, UR5, 0x18 ;  /* 0x0000000508057291 */ /* 0x002fcc000f8ec0ff */
[----:B0-----:R-:W-:Y:S01]  /*0e00*/  LEA R5, R0, UR5, 0x2 ;  /* 0x0000000500057c11 */ /* 0x001fe2000f8e10ff */
[----:B------:R-:W-:-:S04]  /*0e10*/  UIADD3 UR4, UPT, UPT, UR4, 0x2, URZ ;  /* 0x0000000204047890 */ /* 0x000fc8000fffe0ff */
[----:B--2---:R1:W-:Y:S04]  /*0e20*/  STS [R5], R10 ;  /* 0x0000000a05007388 */ /* 0x0043e80000000800 */
[----:B----4-:R1:W-:Y:S04]  /*0e30*/  STS [R19], R14 ;  /* 0x0000000e13007388 */ /* 0x0103e80000000800 */
[----:B-----5:R1:W-:Y:S04]  /*0e40*/  STS [R21], R12 ;  /* 0x0000000c15007388 */ /* 0x0203e80000000800 */
[----:B---3--:R1:W-:Y:S04]  /*0e50*/  STS [R5+0x4], R18 ;  /* 0x0000041205007388 */ /* 0x0083e80000000800 */
[----:B------:R1:W-:Y:S04]  /*0e60*/  STS [R19+0x4], R6 ;  /* 0x0000040613007388 */ /* 0x0003e80000000800 */
[----:B------:R1:W-:Y:S02]  /*0e70*/  STS [R21+0x4], R16 ;  /* 0x0000041015007388 */ /* 0x0003e40000000800 */
.L_x_8:
[----:B------:R-:W-:Y:S05]  /*0e80*/  BRA.U UP2, `(.L_x_4) ;  /* 0x00000001026c7547 */ /* 0x000fea000b800000 */
[----:B------:R-:W3:Y:S01]  /*0e90*/  LDCU.128 UR20, c[0x0][0x380] ;  /* 0x00007000ff1477ac */ /* 0x000ee20008000c00 */
[----:B--2---:R-:W-:Y:S02]  /*0ea0*/  IADD3 R0, PT, PT, R3, UR4, RZ ;  /* 0x0000000403007c10 */ /* 0x004fe4000fffe0ff */
[----:B------:R-:W-:Y:S01]  /*0eb0*/  IADD3 R7, P0, PT, R2, UR4, RZ ;  /* 0x0000000402077c10 */ /* 0x000fe2000ff1e0ff */
[----:B------:R-:W2:Y:S01]  /*0ec0*/  LDCU.64 UR24, c[0x0][0x390] ;  /* 0x00007200ff1877ac */ /* 0x000ea20008000a00 */
[----:B01----:R-:W-:Y:S02]  /*0ed0*/  IADD3 R10, P1, PT, R0, UR7, RZ ;  /* 0x00000007000a7c10 */ /* 0x003fe4000ff3e0ff */
[----:B------:R-:W-:Y:S02]  /*0ee0*/  IADD3.X R14, PT, PT, RZ, R8, RZ, P0, !PT ;  /* 0x00000008ff0e7210 */ /* 0x000fe400007fe4ff */
[----:B------:R-:W-:Y:S02]  /*0ef0*/  IADD3.X R5, PT, PT, RZ, UR18, RZ, P1, !PT ;  /* 0x00000012ff057c10 */ /* 0x000fe40008ffe4ff */
[----:B------:R-:W-:-:S02]  /*0f00*/  SHF.L.U32 R12, R10, 0x2, RZ ;  /* 0x000000020a0c7819 */ /* 0x000fc400000006ff */
[----:B------:R-:W-:Y:S02]  /*0f10*/  SHF.L.U64.HI R10, R10, 0x2, R5 ;  /* 0x000000020a0a7819 */ /* 0x000fe40000010205 */
[C---:B---3--:R-:W-:Y:S02]  /*0f20*/  LEA R4, P1, R7.reuse, UR20, 0x2 ;  /* 0x0000001407047c11 */ /* 0x048fe4000f8210ff */
[C---:B------:R-:W-:Y:S02]  /*0f30*/  IADD3 R6, P0, PT, R12.reuse, UR22, RZ ;  /* 0x000000160c067c10 */ /* 0x040fe4000ff1e0ff */
[----:B--2---:R-:W-:Y:S02]  /*0f40*/  IADD3 R12, P2, PT, R12, UR24, RZ ;  /* 0x000000180c0c7c10 */ /* 0x004fe4000ff5e0ff */
[----:B------:R-:W-:Y:S02]  /*0f50*/  LEA.HI.X R5, R7, UR21, R14, 0x2, P1 ;  /* 0x0000001507057c11 */ /* 0x000fe400088f140e */
[----:B------:R-:W-:-:S02]  /*0f60*/  IADD3.X R7, PT, PT, R10, UR23, RZ, P0, !PT ;  /* 0x000000170a077c10 */ /* 0x000fc400087fe4ff */
[----:B------:R-:W-:Y:S01]  /*0f70*/  IADD3.X R13, PT, PT, R10, UR25, RZ, P2, !PT ;  /* 0x000000190a0d7c10 */ /* 0x000fe200097fe4ff */
[----:B------:R-:W2:Y:S04]  /*0f80*/  LDG.E R4, desc[UR10][R4.64] ;  /* 0x0000000a04047981 */ /* 0x000ea8000c1e1900 */
[----:B------:R-:W3:Y:S04]  /*0f90*/  LDG.E R6, desc[UR10][R6.64] ;  /* 0x0000000a06067981 */ /* 0x000ee8000c1e1900 */
[----:B------:R-:W4:Y:S01]  /*0fa0*/  LDG.E R12, desc[UR10][R12.64] ;  /* 0x0000000a0c0c7981 */ /* 0x000f22000c1e1900 */
[----:B------:R-:W0:Y:S01]  /*0fb0*/  S2UR UR5, SR_CgaCtaId ;  /* 0x00000000000579c3 */ /* 0x000e220000008800 */
[----:B------:R-:W-:Y:S01]  /*0fc0*/  UMOV UR4, 0x400 ;  /* 0x0000040000047882 */ /* 0x000fe20000000000 */
[----:B------:R-:W-:-:S02]  /*0fd0*/  LEA R17, R0, UR16, 0x2 ;  /* 0x0000001000117c11 */ /* 0x000fc4000f8e10ff */
[----:B------:R-:W-:Y:S01]  /*0fe0*/  LEA R19, R0, UR15, 0x2 ;  /* 0x0000000f00137c11 */ /* 0x000fe2000f8e10ff */
[----:B0-----:R-:W-:-:S06]  /*0ff0*/  ULEA UR4, UR5, UR4, 0x18 ;  /* 0x0000000405047291 */ /* 0x001fcc000f8ec0ff */
[----:B------:R-:W-:-:S05]  /*1000*/  LEA R15, R0, UR4, 0x2 ;  /* 0x00000004000f7c11 */ /* 0x000fca000f8e10ff */
[----:B--2---:R0:W-:Y:S04]  /*1010*/  STS [R15], R4 ;  /* 0x000000040f007388 */ /* 0x0041e80000000800 */
[----:B---3--:R0:W-:Y:S04]  /*1020*/  STS [R17], R6 ;  /* 0x0000000611007388 */ /* 0x0081e80000000800 */
[----:B----4-:R0:W-:Y:S02]  /*1030*/  STS [R19], R12 ;  /* 0x0000000c13007388 */ /* 0x0101e40000000800 */
.L_x_4:
[----:B------:R-:W-:Y:S06]  /*1040*/  BAR.SYNC.DEFER_BLOCKING 0x0 ;  /* 0x0000000000007b1d */ /* 0x000fec0000010000 */
[----:B------:R-:W0:Y:S02]  /*1050*/  LDCU UR7, c[0x0][0x3ac] ;  /* 0x00007580ff0777ac */ /* 0x000e240008000800 */
[----:B012---:R-:W-:Y:S01]  /*1060*/  IMAD R10, R9, UR7, RZ ;  /* 0x00000007090a7c24 */ /* 0x007fe2000f8e02ff */
[----:B------:R-:W-:Y:S06]  /*1070*/  BRA.U !UP0, `(.L_x_9) ;  /* 0x0000000508dc7547 */ /* 0x000fec000b800000 */
[----:B------:R-:W-:Y:S01]  /*1080*/  ULOP3.LUT UR17, UR9, 0x7, URZ, 0xc0, !UPT ;  /* 0x0000000709117892 */ /* 0x000fe2000f8ec0ff */
[----:B------:R-:W-:Y:S01]  /*1090*/  HFMA2 R9, -RZ, RZ, -7.76171875, 32 ;  /* 0xc7c35000ff097431 */ /* 0x000fe200000001ff */
[----:B------:R-:W-:Y:S02]  /*10a0*/  ULOP3.LUT UR18, UR9, 0x3, URZ, 0xc0, !UPT ;  /* 0x0000000309127892 */ /* 0x000fe4000f8ec0ff */
[----:B------:R-:W-:Y:S02]  /*10b0*/  UIADD3 UR4, UPT, UPT, UR17, -0x1, URZ ;  /* 0xffffffff11047890 */ /* 0x000fe4000fffe0ff */
[----:B------:R-:W-:Y:S02]  /*10c0*/  ULOP3.LUT UR9, UR9, 0x7ffffff8, URZ, 0xc0, !UPT ;  /* 0x7ffffff809097892 */ /* 0x000fe4000f8ec0ff */
[----:B------:R-:W-:Y:S02]  /*10d0*/  UISETP.GE.U32.AND UP0, UPT, UR4, 0x3, UPT ;  /* 0x000000030400788c */ /* 0x000fe4000bf06070 */
[----:B------:R-:W-:Y:S01]  /*10e0*/  UISETP.GE.U32.AND UP1, UPT, UR12, 0x7, UPT ;  /* 0x000000070c00788c */ /* 0x000fe2000bf26070 */
[----:B------:R-:W-:-:S10]  /*10f0*/  UMOV UR4, URZ ;  /* 0x000000ff00047c82 */ /* 0x000fd40008000000 */
.L_x_16:
[----:B0-----:R-:W-:Y:S01]  /*1100*/  MOV R6, RZ ;  /* 0x000000ff00067202 */ /* 0x001fe20000000f00 */
[----:B------:R-:W-:Y:S01]  /*1110*/  UMOV UR5, URZ ;  /* 0x000000ff00057c82 */ /* 0x000fe20008000000 */
[----:B------:R-:W-:Y:S05]  /*1120*/  BRA.U !UP1, `(.L_x_10) ;  /* 0x0000000109987547 */ /* 0x000fea000b800000 */
[----:B------:R-:W0:Y:S01]  /*1130*/  S2UR UR7, SR_CgaCtaId ;  /* 0x00000000000779c3 */ /* 0x000e220000008800 */
[----:B------:R-:W-:Y:S01]  /*1140*/  HFMA2 R6, -RZ, RZ, 0, 0 ;  /* 0x00000000ff067431 */ /* 0x000fe200000001ff */
[----:B------:R-:W-:Y:S01]  /*1150*/  UMOV UR5, 0x400 ;  /* 0x0000040000057882 */ /* 0x000fe20000000000 */
[----:B------:R-:W1:Y:S01]  /*1160*/  LDCU UR12, c[0x0][0x3b0] ;  /* 0x00007600ff0c77ac */ /* 0x000e620008000800 */
[----:B0-----:R-:W-:-:S03]  /*1170*/  ULEA UR8, UR7, UR5, 0x18 ;  /* 0x0000000507087291 */ /* 0x001fc6000f8ec0ff */
[----:B-1----:R-:W-:-:S09]  /*1180*/  UMOV UR5, URZ ;  /* 0x000000ff00057c82 */ /* 0x002fd20008000000 */
.L_x_11:
[----:B------:R-:W-:Y:S02]  /*1190*/  UIMAD UR7, UR4, UR12, UR5 ;  /* 0x0000000c040772a4 */ /* 0x000fe4000f8e0205 */
[----:B------:R-:W-:Y:S01]  /*11a0*/  IADD3 R0, PT, PT, R3, UR5, RZ ;  /* 0x0000000503007c10 */ /* 0x000fe2000fffe0ff */
[----:B------:R-:W-:Y:S02]  /*11b0*/  UIADD3 UR5, UPT, UPT, UR5, 0x8, URZ ;  /* 0x0000000805057890 */ /* 0x000fe4000fffe0ff */
[----:B------:R-:W-:Y:S01]  /*11c0*/  ULEA UR7, UR7, UR16, 0x2 ;  /* 0x0000001007077291 */ /* 0x000fe2000f8e10ff */
[----:B------:R-:W-:Y:S01]  /*11d0*/  LEA R12, R0, UR8, 0x2 ;  /* 0x00000008000c7c11 */ /* 0x000fe2000f8e10ff */
[----:B------:R-:W-:-:S04]  /*11e0*/  UISETP.NE.AND UP2, UPT, UR5, UR9, UPT ;  /* 0x000000090500728c */ /* 0x000fc8000bf45270 */
[----:B------:R-:W-:Y:S04]  /*11f0*/  LDS R13, [R12] ;  /* 0x000000000c0d7984 */ /* 0x000fe80000000800 */
[----:B------:R-:W0:Y:S04]  /*1200*/  LDS R14, [UR7] ;  /* 0x00000007ff0e7984 */ /* 0x000e280008000800 */
[----:B------:R-:W-:Y:S04]  /*1210*/  LDS R16, [R12+0x4] ;  /* 0x000004000c107984 */ /* 0x000fe80000000800 */
[----:B------:R-:W1:Y:S04]  /*1220*/  LDS R15, [UR7+0x4] ;  /* 0x00000407ff0f7984 */ /* 0x000e680008000800 */
[----:B------:R-:W-:Y:S04]  /*1230*/  LDS R18, [R12+0x8] ;  /* 0x000008000c127984 */ /* 0x000fe80000000800 */
[----:B------:R-:W2:Y:S04]  /*1240*/  LDS R17, [UR7+0x8] ;  /* 0x00000807ff117984 */ /* 0x000ea80008000800 */
[----:B------:R-:W-:Y:S04]  /*1250*/  LDS R20, [R12+0xc] ;  /* 0x00000c000c147984 */ /* 0x000fe80000000800 */
[----:B------:R-:W3:Y:S04]  /*1260*/  LDS R19, [UR7+0xc] ;  /* 0x00000c07ff137984 */ /* 0x000ee80008000800 */
[----:B------:R-:W-:Y:S04]  /*1270*/  LDS R22, [R12+0x10] ;  /* 0x000010000c167984 */ /* 0x000fe80000000800 */
[----:B------:R-:W4:Y:S04]  /*1280*/  LDS R21, [UR7+0x10] ;  /* 0x00001007ff157984 */ /* 0x000f280008000800 */
[----:B------:R-:W-:Y:S04]  /*1290*/  LDS R24, [R12+0x14] ;  /* 0x000014000c187984 */ /* 0x000fe80000000800 */
[----:B------:R-:W5:Y:S01]  /*12a0*/  LDS R23, [UR7+0x14] ;  /* 0x00001407ff177984 */ /* 0x000f620008000800 */
[----:B0-----:R-:W-:-:S03]  /*12b0*/  FFMA R13, R13, R14, R6 ;  /* 0x0000000e0d0d7223 */ /* 0x001fc60000000006 */
[----:B------:R-:W-:Y:S04]  /*12c0*/  LDS R0, [R12+0x18] ;  /* 0x000018000c007984 */ /* 0x000fe80000000800 */
[----:B------:R-:W0:Y:S01]  /*12d0*/  LDS R5, [UR7+0x18] ;  /* 0x00001807ff057984 */ /* 0x000e220008000800 */
[----:B-1----:R-:W-:-:S03]  /*12e0*/  FFMA R13, R16, R15, R13 ;  /* 0x0000000f100d7223 */ /* 0x002fc6000000000d */
[----:B------:R-:W-:Y:S04]  /*12f0*/  LDS R4, [R12+0x1c] ;  /* 0x00001c000c047984 */ /* 0x000fe80000000800 */
[----:B------:R-:W1:Y:S01]  /*1300*/  LDS R7, [UR7+0x1c] ;  /* 0x00001c07ff077984 */ /* 0x000e620008000800 */
[----:B--2---:R-:W-:-:S04]  /*1310*/  FFMA R13, R18, R17, R13 ;  /* 0x00000011120d7223 */ /* 0x004fc8000000000d */
[----:B---3--:R-:W-:-:S04]  /*1320*/  FFMA R13, R20, R19, R13 ;  /* 0x00000013140d7223 */ /* 0x008fc8000000000d */
[----:B----4-:R-:W-:-:S04]  /*1330*/  FFMA R13, R22, R21, R13 ;  /* 0x00000015160d7223 */ /* 0x010fc8000000000d */
[----:B-----5:R-:W-:-:S04]  /*1340*/  FFMA R13, R24, R23, R13 ;  /* 0x00000017180d7223 */ /* 0x020fc8000000000d */
[----:B0-----:R-:W-:-:S04]  /*1350*/  FFMA R5, R0, R5, R13 ;  /* 0x0000000500057223 */ /* 0x001fc8000000000d */
[----:B-1----:R-:W-:Y:S01]  /*1360*/  FFMA R6, R4, R7, R5 ;  /* 0x0000000704067223 */ /* 0x002fe20000000005 */
[----:B------:R-:W-:Y:S06]  /*1370*/  BRA.U UP2, `(.L_x_11) ;  /* 0xfffffffd02847547 */ /* 0x000fec000b83ffff */
[----:B------:R-:W-:-:S05]  /*1380*/  UMOV UR5, UR9 ;  /* 0x0000000900057c82 */ /* 0x000fca0008000000 */
.L_x_10:
[----:B------:R-:W-:-:S09]  /*1390*/  UISETP.NE.AND UP2, UPT, UR17, URZ, UPT ;  /* 0x000000ff1100728c */ /* 0x000fd2000bf45270 */
[----:B------:R-:W-:Y:S05]  /*13a0*/  BRA.U !UP2, `(.L_x_12) ;  /* 0x000000010ad87547 */ /* 0x000fea000b800000 */
[----:B------:R-:W-:Y:S01]  /*13b0*/  UISETP.NE.AND UP2, UPT, UR18, URZ, UPT ;  /* 0x000000ff1200728c */ /* 0x000fe2000bf45270 */
[----:B------:R-:W-:Y:S10]  /*13c0*/  BRA.U !UP0, `(.L_x_13) ;  /* 0x0000000108547547 */ /* 0x000ff4000b800000 */
[----:B------:R-:W0:Y:S01]  /*13d0*/  S2UR UR12, SR_CgaCtaId ;  /* 0x00000000000c79c3 */ /* 0x000e220000008800 */
[----:B------:R-:W1:Y:S01]  /*13e0*/  LDCU UR7, c[0x0][0x3b0] ;  /* 0x00007600ff0777ac */ /* 0x000e620008000800 */
[----:B------:R-:W-:Y:S01]  /*13f0*/  IADD3 R0, PT, PT, R3, UR5, RZ ;  /* 0x0000000503007c10 */ /* 0x000fe2000fffe0ff */
[----:B------:R-:W-:Y:S01]  /*1400*/  UMOV UR8, 0x400 ;  /* 0x0000040000087882 */ /* 0x000fe20000000000 */
[----:B-1----:R-:W-:Y:S02]  /*1410*/  UIMAD UR7, UR4, UR7, UR5 ;  /* 0x00000007040772a4 */ /* 0x002fe4000f8e0205 */
[----:B------:R-:W-:Y:S02]  /*1420*/  UIADD3 UR5, UPT, UPT, UR5, 0x4, URZ ;  /* 0x0000000405057890 */ /* 0x000fe4000fffe0ff */
[----:B------:R-:W-:Y:S02]  /*1430*/  ULEA UR7, UR7, UR16, 0x2 ;  /* 0x0000001007077291 */ /* 0x000fe4000f8e10ff */
[----:B0-----:R-:W-:-:S06]  /*1440*/  ULEA UR8, UR12, UR8, 0x18 ;  /* 0x000000080c087291 */ /* 0x001fcc000f8ec0ff */
[----:B------:R-:W-:Y:S01]  /*1450*/  LEA R0, R0, UR8, 0x2 ;  /* 0x0000000800007c11 */ /* 0x000fe2000f8e10ff */
[----:B------:R-:W-:Y:S04]  /*1460*/  LDS R4, [UR7] ;  /* 0x00000007ff047984 */ /* 0x000fe80008000800 */
[----:B------:R-:W0:Y:S04]  /*1470*/  LDS R5, [R0] ;  /* 0x0000000000057984 */ /* 0x000e280000000800 */
[----:B------:R-:W-:Y:S04]  /*1480*/  LDS R7, [R0+0x4] ;  /* 0x0000040000077984 */ /* 0x000fe80000000800 */
[----:B------:R-:W1:Y:S04]  /*1490*/  LDS R12, [UR7+0x4] ;  /* 0x00000407ff0c7984 */ /* 0x000e680008000800 */
[----:B------:R-:W-:Y:S04]  /*14a0*/  LDS R13, [R0+0x8] ;  /* 0x00000800000d7984 */ /* 0x000fe80000000800 */
[----:B------:R-:W2:Y:S04]  /*14b0*/  LDS R14, [UR7+0x8] ;  /* 0x00000807ff0e7984 */ /* 0x000ea80008000800 */
[----:B------:R-:W-:Y:S04]  /*14c0*/  LDS R15, [R0+0xc] ;  /* 0x00000c00000f7984 */ /* 0x000fe80000000800 */
[----:B------:R-:W3:Y:S01]  /*14d0*/  LDS R16, [UR7+0xc] ;  /* 0x00000c07ff107984 */ /* 0x000ee20008000800 */
[----:B0-----:R-:W-:-:S04]  /*14e0*/  FFMA R4, R5, R4, R6 ;  /* 0x0000000405047223 */ /* 0x001fc80000000006 */
[----:B-1----:R-:W-:-:S04]  /*14f0*/  FFMA R4, R7, R12, R4 ;  /* 0x0000000c07047223 */ /* 0x002fc80000000004 */
[----:B--2---:R-:W-:-:S04]  /*1500*/  FFMA R4, R13, R14, R4 ;  /* 0x0000000e0d047223 */ /* 0x004fc80000000004 */
[----:B---3--:R-:W-:-:S07]  /*1510*/  FFMA R6, R15, R16, R4 ;  /* 0x000000100f067223 */ /* 0x008fce0000000004 */
.L_x_13:
[----:B------:R-:W-:Y:S05]  /*1520*/  BRA.U !UP2, `(.L_x_12) ;  /* 0x000000010a787547 */ /* 0x000fea000b800000 */
[----:B------:R-:W0:Y:S01]  /*1530*/  LDCU UR14, c[0x0][0x3b0] ;  /* 0x00007600ff0e77ac */ /* 0x000e220008000800 */
[----:B------:R-:W-:Y:S02]  /*1540*/  UISETP.NE.AND UP2, UPT, UR18, 0x1, UPT ;  /* 0x000000011200788c */ /* 0x000fe4000bf45270 */
[----:B0-----:R-:W-:-:S07]  /*1550*/  ULOP3.LUT UP3, URZ, UR14, 0x1, URZ, 0xc0, !UPT ;  /* 0x000000010eff7892 */ /* 0x001fce000f86c0ff */
[----:B------:R-:W-:Y:S05]  /*1560*/  BRA.U !UP2, `(.L_x_14) ;  /* 0x000000010a3c7547 */ /* 0x000fea000b800000 */
[----:B------:R-:W0:Y:S01]  /*1570*/  S2UR UR8, SR_CgaCtaId ;  /* 0x00000000000879c3 */ /* 0x000e220000008800 */
[----:B------:R-:W1:Y:S01]  /*1580*/  LDCU UR7, c[0x0][0x3b0] ;  /* 0x00007600ff0777ac */ /* 0x000e620008000800 */
[----:B------:R-:W-:Y:S01]  /*1590*/  VIADD R0, R3, UR5 ;  /* 0x0000000503007c36 */ /* 0x000fe20008000000 */
[----:B-1----:R-:W-:Y:S02]  /*15a0*/  UIMAD UR12, UR4, UR7, UR5 ;  /* 0x00000007040c72a4 */ /* 0x002fe4000f8e0205 */
[----:B------:R-:W-:Y:S01]  /*15b0*/  UIADD3 UR5, UPT, UPT, UR5, 0x2, URZ ;  /* 0x0000000205057890 */ /* 0x000fe2000fffe0ff */
[----:B------:R-:W-:Y:S01]  /*15c0*/  UMOV UR7, 0x400 ;  /* 0x0000040000077882 */ /* 0x000fe20000000000 */
[----:B------:R-:W-:Y:S02]  /*15d0*/  ULEA UR12, UR12, UR16, 0x2 ;  /* 0x000000100c0c7291 */ /* 0x000fe4000f8e10ff */
[----:B0-----:R-:W-:-:S06]  /*15e0*/  ULEA UR7, UR8, UR7, 0x18 ;  /* 0x0000000708077291 */ /* 0x001fcc000f8ec0ff */
[----:B------:R-:W-:Y:S01]  /*15f0*/  LEA R0, R0, UR7, 0x2 ;  /* 0x0000000700007c11 */ /* 0x000fe2000f8e10ff */
[----:B------:R-:W-:Y:S04]  /*1600*/  LDS R4, [UR12] ;  /* 0x0000000cff047984 */ /* 0x000fe80008000800 */
[----:B------:R-:W0:Y:S04]  /*1610*/  LDS R5, [R0] ;  /* 0x0000000000057984 */ /* 0x000e280000000800 */
[----:B------:R-:W-:Y:S04]  /*1620*/  LDS R7, [R0+0x4] ;  /* 0x0000040000077984 */ /* 0x000fe80000000800 */
[----:B------:R-:W1:Y:S01]  /*1630*/  LDS R12, [UR12+0x4] ;  /* 0x0000040cff0c7984 */ /* 0x000e620008000800 */
[----:B0-----:R-:W-:-:S04]  /*1640*/  FFMA R4, R5, R4, R6 ;  /* 0x0000000405047223 */ /* 0x001fc80000000006 */
[----:B-1----:R-:W-:-:S07]  /*1650*/  FFMA R6, R7, R12, R4 ;  /* 0x0000000c07067223 */ /* 0x002fce0000000004 */
.L_x_14:
[----:B------:R-:W-:Y:S05]  /*1660*/  BRA.U !UP3, `(.L_x_12) ;  /* 0x000000010b287547 */ /* 0x000fea000b800000 */
[----:B------:R-:W0:Y:S01]  /*1670*/  S2UR UR12, SR_CgaCtaId ;  /* 0x00000000000c79c3 */ /* 0x000e220000008800 */
[----:B------:R-:W-:Y:S02]  /*1680*/  UIMAD UR7, UR4, UR14, UR5 ;  /* 0x0000000e040772a4 */ /* 0x000fe4000f8e0205 */
[----:B------:R-:W-:Y:S01]  /*1690*/  IADD3 R0, PT, PT, R3, UR5, RZ ;  /* 0x0000000503007c10 */ /* 0x000fe2000fffe0ff */
[----:B------:R-:W-:Y:S01]  /*16a0*/  UMOV UR8, 0x400 ;  /* 0x0000040000087882 */ /* 0x000fe20000000000 */
[----:B------:R-:W-:-:S09]  /*16b0*/  ULEA UR7, UR7, UR16, 0x2 ;  /* 0x0000001007077291 */ /* 0x000fd2000f8e10ff */
[----:B------:R-:W-:Y:S01]  /*16c0*/  LDS R4, [UR7] ;  /* 0x00000007ff047984 */ /* 0x000fe20008000800 */
[----:B0-----:R-:W-:-:S06]  /*16d0*/  ULEA UR8, UR12, UR8, 0x18 ;  /* 0x000000080c087291 */ /* 0x001fcc000f8ec0ff */
[----:B------:R-:W-:-:S05]  /*16e0*/  LEA R0, R0, UR8, 0x2 ;  /* 0x0000000800007c11 */ /* 0x000fca000f8e10ff */
[----:B------:R-:W0:Y:S02]  /*16f0*/  LDS R5, [R0] ;  /* 0x0000000000057984 */ /* 0x000e240000000800 */
[----:B0-----:R-:W-:-:S07]  /*1700*/  FFMA R6, R5, R4, R6 ;  /* 0x0000000405067223 */ /* 0x001fce0000000006 */
.L_x_12:
[----:B------:R-:W0:Y:S01]  /*1710*/  LDC.64 R4, c[0x0][0x398] ;  /* 0x0000e600ff047b82 */ /* 0x000e220000000a00 */
[----:B------:R-:W-:Y:S01]  /*1720*/  IADD3 R7, PT, PT, R10, UR4, RZ ;  /* 0x000000040a077c10 */ /* 0x000fe2000fffe0ff */
[----:B------:R-:W-:Y:S01]  /*1730*/  ULEA UR5, UR4, UR13, 0x2 ;  /* 0x0000000d04057291 */ /* 0x000fe2000f8e10ff */
[----:B------:R-:W1:Y:S03]  /*1740*/  LDCU UR7, c[0x0][0x3ac] ;  /* 0x00007580ff0777ac */ /* 0x000e660008000800 */
[----:B0-----:R-:W-:-:S06]  /*1750*/  IMAD.WIDE.U32 R4, R7, 0x4, R4 ;  /* 0x0000000407047825 */ /* 0x001fcc00078e0004 */
[----:B------:R-:W2:Y:S01]  /*1760*/  LDG.E R5, desc[UR10][R4.64] ;  /* 0x0000000a04057981 */ /* 0x000ea2000c1e1900 */
[----:B------:R-:W-:-:S04]  /*1770*/  UIADD3 UR4, UPT, UPT, UR4, 0x1, URZ ;  /* 0x0000000104047890 */ /* 0x000fc8000fffe0ff */
[----:B-1----:R-:W-:Y:S01]  /*1780*/  UISETP.NE.AND UP2, UPT, UR4, UR7, UPT ;  /* 0x000000070400728c */ /* 0x002fe2000bf45270 */
[----:B--2---:R-:W-:-:S04]  /*1790*/  FFMA R6, R6, R11, R5 ;  /* 0x0000000b06067223 */ /* 0x004fc80000000005 */
[----:B------:R-:W-:-:S05]  /*17a0*/  FADD R6, R5, R6 ;  /* 0x0000000605067221 */ /* 0x000fca0000000000 */
[----:B------:R0:W-:Y:S01]  /*17b0*/  STL [UR5], R6 ;  /* 0x00000006ff007987 */ /* 0x0001e20008100805 */
[----:B------:R-:W-:Y:S01]  /*17c0*/  FMNMX R9, R6, R9, !PT ;  /* 0x0000000906097209 */ /* 0x000fe20007800000 */
[----:B------:R-:W-:Y:S06]  /*17d0*/  BRA.U !UP2, `(.L_x_15) ;  /* 0x000000050acc7547 */ /* 0x000fec000b800000 */
[----:B------:R-:W-:Y:S05]  /*17e0*/  BRA `(.L_x_16) ;  /* 0xfffffff800447947 */ /* 0x000fea000383ffff */
.L_x_9:
[----:B------:R-:W-:Y:S01]  /*17f0*/  UISETP.GE.U32.AND UP0, UPT, UR7, 0x8, UPT ;  /* 0x000000080700788c */ /* 0x000fe2000bf06070 */
[----:B------:R-:W-:Y:S01]  /*1800*/  HFMA2 R9, -RZ, RZ, -7.76171875, 32 ;  /* 0xc7c35000ff097431 */ /* 0x000fe200000001ff */
[----:B------:R-:W-:Y:S01]  /*1810*/  ULOP3.LUT UR8, UR7, 0x7, URZ, 0xc0, !UPT ;  /* 0x0000000707087892 */ /* 0x000fe2000f8ec0ff */
[----:B------:R-:W-:-:S03]  /*1820*/  UMOV UR4, URZ ;  /* 0x000000ff00047c82 */ /* 0x000fc60008000000 */
[----:B------:R-:W-:-:S03]  /*1830*/  UISETP.NE.AND UP1, UPT, UR8, URZ, UPT ;  /* 0x000000ff0800728c */ /* 0x000fc6000bf25270 */
[----:B------:R-:W-:Y:S08]  /*1840*/  BRA.U !UP0, `(.L_x_17) ;  /* 0x0000000108a07547 */ /* 0x000ff0000b800000 */
[----:B------:R-:W-:Y:S01]  /*1850*/  MOV R9, 0xc7c35000 ;  /* 0xc7c3500000097802 */ /* 0x000fe20000000f00 */
[----:B------:R-:W-:Y:S01]  /*1860*/  ULOP3.LUT UR4, UR7, 0x7ffffff8, URZ, 0xc0, !UPT ;  /* 0x7ffffff807047892 */ /* 0x000fe2000f8ec0ff */
[----:B------:R-:W-:-:S11]  /*1870*/  UMOV UR5, URZ ;  /* 0x000000ff00057c82 */ /* 0x000fd60008000000 */
.L_x_18:
[----:B------:R-:W0:Y:S01]  /*1880*/  LDC.64 R12, c[0x0][0x398] ;  /* 0x0000e600ff0c7b82 */ /* 0x000e220000000a00 */
[----:B------:R-:W-:-:S05]  /*1890*/  IADD3 R3, PT, PT, R10, UR5, RZ ;  /* 0x000000050a037c10 */ /* 0x000fca000fffe0ff */
[----:B0-----:R-:W-:-:S05]  /*18a0*/  IMAD.WIDE.U32 R12, R3, 0x4, R12 ;  /* 0x00000004030c7825 */ /* 0x001fca00078e000c */
[----:B------:R-:W2:Y:S04]  /*18b0*/  LDG.E R0, desc[UR10][R12.64] ;  /* 0x0000000a0c007981 */ /* 0x000ea8000c1e1900 */
[----:B------:R-:W3:Y:S04]  /*18c0*/  LDG.E R6, desc[UR10][R12.64+0x4] ;  /* 0x0000040a0c067981 */ /* 0x000ee8000c1e1900 */
[----:B------:R-:W4:Y:S04]  /*18d0*/  LDG.E R14, desc[UR10][R12.64+0x8] ;  /* 0x0000080a0c0e7981 */ /* 0x000f28000c1e1900 */
[----:B------:R-:W5:Y:S04]  /*18e0*/  LDG.E R16, desc[UR10][R12.64+0xc] ;  /* 0x00000c0a0c107981 */ /* 0x000f68000c1e1900 */
[----:B------:R-:W5:Y:S04]  /*18f0*/  LDG.E R20, desc[UR10][R12.64+0x18] ;  /* 0x0000180a0c147981 */ /* 0x000f68000c1e1900 */
[----:B------:R-:W5:Y:S04]  /*1900*/  LDG.E R3, desc[UR10][R12.64+0x10] ;  /* 0x0000100a0c037981 */ /* 0x000f68000c1e1900 */
[----:B------:R-:W5:Y:S04]  /*1910*/  LDG.E R18, desc[UR10][R12.64+0x14] ;  /* 0x0000140a0c127981 */ /* 0x000f68000c1e1900 */
[----:B------:R0:W5:Y:S01]  /*1920*/  LDG.E R22, desc[UR10][R12.64+0x1c] ;  /* 0x00001c0a0c167981 */ /* 0x000162000c1e1900 */
[----:B------:R-:W-:-:S02]  /*1930*/  ULEA UR9, UR5, UR13, 0x2 ;  /* 0x0000000d05097291 */ /* 0x000fc4000f8e10ff */
[----:B------:R-:W-:-:S04]  /*1940*/  UIADD3 UR5, UPT, UPT, UR5, 0x8, URZ ;  /* 0x0000000805057890 */ /* 0x000fc8000fffe0ff */
[----:B------:R-:W-:Y:S01]  /*1950*/  UISETP.NE.AND UP0, UPT, UR5, UR4, UPT ;  /* 0x000000040500728c */ /* 0x000fe2000bf05270 */
[-C--:B--2---:R-:W-:Y:S01]  /*1960*/  FFMA R5, RZ, R11.reuse, R0 ;  /* 0x0000000bff057223 */ /* 0x084fe20000000000 */
[----:B---3--:R-:W-:-:S03]  /*1970*/  FFMA R7, RZ, R11, R6 ;  /* 0x0000000bff077223 */ /* 0x008fc60000000006 */
[----:B------:R-:W-:Y:S01]  /*1980*/  FADD R4, R0, R5 ;  /* 0x0000000500047221 */ /* 0x000fe20000000000 */
[-C--:B----4-:R-:W-:Y:S01]  /*1990*/  FFMA R15, RZ, R11.reuse, R14 ;  /* 0x0000000bff0f7223 */ /* 0x090fe2000000000e */
[----:B------:R-:W-:Y:S01]  /*19a0*/  FADD R5, R6, R7 ;  /* 0x0000000706057221 */ /* 0x000fe20000000000 */
[-C--:B-----5:R-:W-:Y:S02]  /*19b0*/  FFMA R17, RZ, R11.reuse, R16 ;  /* 0x0000000bff117223 */ /* 0x0a0fe40000000010 */
[----:B------:R-:W-:Y:S02]  /*19c0*/  FADD R6, R14, R15 ;  /* 0x0000000f0e067221 */ /* 0x000fe40000000000 */
[----:B------:R-:W-:Y:S01]  /*19d0*/  FADD R7, R16, R17 ;  /* 0x0000001110077221 */ /* 0x000fe20000000000 */
[-C--:B------:R-:W-:Y:S01]  /*19e0*/  FFMA R15, RZ, R11.reuse, R20 ;  /* 0x0000000bff0f7223 */ /* 0x080fe20000000014 */
[----:B------:R-:W-:-:S03]  /*19f0*/  FFMA R0, RZ, R11, R3 ;  /* 0x0000000bff007223 */ /* 0x000fc60000000003 */
[----:B------:R-:W-:Y:S01]  /*1a00*/  FADD R14, R20, R15 ;  /* 0x0000000f140e7221 */ /* 0x000fe20000000000 */
[-C--:B0-----:R-:W-:Y:S01]  /*1a10*/  FFMA R13, RZ, R11.reuse, R18 ;  /* 0x0000000bff0d7223 */ /* 0x081fe20000000012 */
[----:B------:R-:W-:Y:S01]  /*1a20*/  FFMA R17, RZ, R11, R22 ;  /* 0x0000000bff117223 */ /* 0x000fe20000000016 */
[----:B------:R-:W-:Y:S02]  /*1a30*/  FADD R12, R3, R0 ;  /* 0x00000000030c7221 */ /* 0x000fe40000000000 */
[----:B------:R-:W-:Y:S01]  /*1a40*/  FADD R13, R18, R13 ;  /* 0x0000000d120d7221 */ /* 0x000fe20000000000 */
[----:B------:R-:W-:Y:S01]  /*1a50*/  FADD R15, R22, R17 ;  /* 0x00000011160f7221 */ /* 0x000fe20000000000 */
[----:B------:R0:W-:Y:S04]  /*1a60*/  STL.128 [UR9], R4 ;  /* 0x00000004ff007987 */ /* 0x0001e80008100c09 */
[----:B------:R0:W-:Y:S01]  /*1a70*/  STL.128 [UR9+0x10], R12 ;  /* 0x0000100cff007987 */ /* 0x0001e20008100c09 */
[----:B------:R-:W-:-:S04]  /*1a80*/  FMNMX3 R9, R9, R4, R5, !PT ;  /* 0x0000000409097276 */ /* 0x000fc80007800005 */
[----:B------:R-:W-:-:S04]  /*1a90*/  FMNMX3 R9, R9, R6, R7, !PT ;  /* 0x0000000609097276 */ /* 0x000fc80007800007 */
[----:B------:R-:W-:-:S04]  /*1aa0*/  FMNMX3 R9, R9, R12, R13, !PT ;  /* 0x0000000c09097276 */ /* 0x000fc8000780000d */
[----:B------:R-:W-:Y:S01]  /*1ab0*/  FMNMX3 R9, R9, R14, R15, !PT ;  /* 0x0000000e09097276 */ /* 0x000fe2000780000f */
[----:B0-----:R-:W-:Y:S06]  /*1ac0*/  BRA.U UP0, `(.L_x_18) ;  /* 0xfffffffd006c7547 */ /* 0x001fec000b83ffff */
.L_x_17:
[----:B------:R-:W-:Y:S05]  /*1ad0*/  BRA.U !UP1, `(.L_x_15) ;  /* 0x00000005090c7547 */ /* 0x000fea000b800000 */
[----:B------:R-:W-:Y:S02]  /*1ae0*/  UISETP.GE.U32.AND UP0, UPT, UR8, 0x4, UPT ;  /* 0x000000040800788c */ /* 0x000fe4000bf06070 */
[----:B------:R-:W-:-:S04]  /*1af0*/  ULOP3.LUT UR5, UR7, 0x3, URZ, 0xc0, !UPT ;  /* 0x0000000307057892 */ /* 0x000fc8000f8ec0ff */
[----:B------:R-:W-:-:S03]  /*1b00*/  UISETP.NE.AND UP1, UPT, UR5, URZ, UPT ;  /* 0x000000ff0500728c */ /* 0x000fc6000bf25270 */
[----:B------:R-:W-:Y:S08]  /*1b10*/  BRA.U !UP0, `(.L_x_19) ;  /* 0x0000000108687547 */ /* 0x000ff0000b800000 */
[----:B------:R-:W0:Y:S01]  /*1b20*/  LDC.64 R4, c[0x0][0x398] ;  /* 0x0000e600ff047b82 */ /* 0x000e220000000a00 */
[----:B------:R-:W1:Y:S01]  /*1b30*/  LDCU.64 UR8, c[0x0][0x398] ;  /* 0x00007300ff0877ac */ /* 0x000e620008000a00 */
[C---:B------:R-:W-:Y:S02]  /*1b40*/  IADD3 R0, P0, PT, R10.reuse, UR4, RZ ;  /* 0x000000040a007c10 */ /* 0x040fe4000ff1e0ff */
[----:B------:R-:W-:Y:S02]  /*1b50*/  IADD3 R3, PT, PT, R10, UR4, RZ ;  /* 0x000000040a037c10 */ /* 0x000fe4000fffe0ff */
[----:B------:R-:W-:Y:S02]  /*1b60*/  IADD3.X R7, PT, PT, RZ, RZ, RZ, P0, !PT ;  /* 0x000000ffff077210 */ /* 0x000fe400007fe4ff */
[----:B-1----:R-:W-:-:S04]  /*1b70*/  LEA R6, P0, R0, UR8, 0x2 ;  /* 0x0000000800067c11 */ /* 0x002fc8000f8010ff */
[----:B------:R-:W-:Y:S01]  /*1b80*/  LEA.HI.X R7, R0, UR9, R7, 0x2, P0 ;  /* 0x0000000900077c11 */ /* 0x000fe200080f1407 */
[----:B0-----:R-:W-:-:S04]  /*1b90*/  IMAD.WIDE.U32 R4, R3, 0x4, R4 ;  /* 0x0000000403047825 */ /* 0x001fc800078e0004 */
[----:B------:R-:W2:Y:S04]  /*1ba0*/  LDG.E R14, desc[UR10][R6.64+0x4] ;  /* 0x0000040a060e7981 */ /* 0x000ea8000c1e1900 */
[----:B------:R-:W3:Y:S04]  /*1bb0*/  LDG.E R0, desc[UR10][R4.64] ;  /* 0x0000000a04007981 */ /* 0x000ee8000c1e1900 */
[----:B------:R-:W4:Y:S04]  /*1bc0*/  LDG.E R16, desc[UR10][R6.64+0x8] ;  /* 0x0000080a06107981 */ /* 0x000f28000c1e1900 */
[----:B------:R-:W5:Y:S01]  /*1bd0*/  LDG.E R18, desc[UR10][R6.64+0xc] ;  /* 0x00000c0a06127981 */ /* 0x000f62000c1e1900 */
[----:B------:R-:W-:-:S02]  /*1be0*/  ULEA UR8, UR4, UR13, 0x2 ;  /* 0x0000000d04087291 */ /* 0x000fc4000f8e10ff */
[----:B------:R-:W-:Y:S01]  /*1bf0*/  UIADD3 UR4, UPT, UPT, UR4, 0x4, URZ ;  /* 0x0000000404047890 */ /* 0x000fe2000fffe0ff */
[-C--:B--2---:R-:W-:Y:S01]  /*1c00*/  FFMA R13, RZ, R11.reuse, R14 ;  /* 0x0000000bff0d7223 */ /* 0x084fe2000000000e */
[-C--:B---3--:R-:W-:Y:S01]  /*1c10*/  FFMA R3, RZ, R11.reuse, R0 ;  /* 0x0000000bff037223 */ /* 0x088fe20000000000 */
[-C--:B----4-:R-:W-:Y:S01]  /*1c20*/  FFMA R15, RZ, R11.reuse, R16 ;  /* 0x0000000bff0f7223 */ /* 0x090fe20000000010 */
[----:B-----5:R-:W-:Y:S02]  /*1c30*/  FFMA R17, RZ, R11, R18 ;  /* 0x0000000bff117223 */ /* 0x020fe40000000012 */
[----:B------:R-:W-:Y:S01]  /*1c40*/  FADD R12, R0, R3 ;  /* 0x00000003000c7221 */ /* 0x000fe20000000000 */
[----:B------:R-:W-:Y:S01]  /*1c50*/  FADD R13, R14, R13 ;  /* 0x0000000d0e0d7221 */ /* 0x000fe20000000000 */
[----:B------:R-:W-:Y:S01]  /*1c60*/  FADD R16, R16, R15 ;  /* 0x0000000f10107221 */ /* 0x000fe20000000000 */
[----:B------:R-:W-:-:S03]  /*1c70*/  FADD R17, R18, R17 ;  /* 0x0000001112117221 */ /* 0x000fc60000000000 */
[----:B------:R0:W-:Y:S04]  /*1c80*/  STL.64 [UR8], R12 ;  /* 0x0000000cff007987 */ /* 0x0001e80008100a08 */
[----:B------:R0:W-:Y:S01]  /*1c90*/  STL.64 [UR8+0x8], R16 ;  /* 0x00000810ff007987 */ /* 0x0001e20008100a08 */
[----:B------:R-:W-:-:S04]  /*1ca0*/  FMNMX3 R9, R9, R12, R13, !PT ;  /* 0x0000000c09097276 */ /* 0x000fc8000780000d */
[----:B------:R-:W-:-:S07]  /*1cb0*/  FMNMX3 R9, R9, R16, R17, !PT ;  /* 0x0000001009097276 */ /* 0x000fce0007800011 */
.L_x_19:
[----:B------:R-:W-:Y:S05]  /*1cc0*/  BRA.U !UP1, `(.L_x_15) ;  /* 0x0000000109907547 */ /* 0x000fea000b800000 */
[----:B------:R-:W-:Y:S02]  /*1cd0*/  UISETP.NE.AND UP0, UPT, UR5, 0x1, UPT ;  /* 0x000000010500788c */ /* 0x000fe4000bf05270 */
[----:B------:R-:W-:-:S04]  /*1ce0*/  ULOP3.LUT UR5, UR7, 0x1, URZ, 0xc0, !UPT ;  /* 0x0000000107057892 */ /* 0x000fc8000f8ec0ff */
[----:B------:R-:W-:Y:S01]  /*1cf0*/  UISETP.NE.U32.AND UP1, UPT, UR5, 0x1, UPT ;  /* 0x000000010500788c */ /* 0x000fe2000bf25070 */
[----:B------:R-:W-:-:S04]  /*1d00*/  PLOP3.LUT P1, PT, PT, PT, UP0, 0x80, 0x8 ;  /* 0x000000000008781c */ /* 0x000fc80003f2f008 */
[----:B------:R-:W0:Y:S01]  /*1d10*/  @UP0 LDCU.64 UR8, c[0x0][0x398] ;  /* 0x00007300ff0807ac */ /* 0x000e220008000a00 */
[----:B------:R-:W-:Y:S01]  /*1d20*/  PLOP3.LUT P2, PT, PT, PT, UP1, 0x80, 0x8 ;  /* 0x000000000008781c */ /* 0x000fe20003f4f018 */
[----:B------:R-:W1:Y:S04]  /*1d30*/  @UP0 LDCU.64 UR16, c[0x0][0x398] ;  /* 0x00007300ff1007ac */ /* 0x000e680008000a00 */
[----:B------:R-:W2:Y:S03]  /*1d40*/  @!UP1 LDCU.64 UR18, c[0x0][0x398] ;  /* 0x00007300ff1297ac */ /* 0x000ea60008000a00 */
[C---:B------:R-:W-:Y:S02]  /*1d50*/  @P1 IADD3 R5, PT, PT, R10.reuse, UR4, RZ ;  /* 0x000000040a051c10 */ /* 0x040fe4000fffe0ff */
[----:B------:R-:W-:Y:S01]  /*1d60*/  @P1 IADD3 R0, P0, PT, R10, UR4, RZ ;  /* 0x000000040a001c10 */ /* 0x000fe2000ff1e0ff */
[----:B------:R-:W-:-:S02]  /*1d70*/  @UP0 ULEA UR5, UR4, UR13, 0x2 ;  /* 0x0000000d04050291 */ /* 0x000fc4000f8e10ff */
[----:B------:R-:W-:Y:S01]  /*1d80*/  @UP0 UIADD3 UR4, UPT, UPT, UR4, 0x2, URZ ;  /* 0x0000000204040890 */ /* 0x000fe2000fffe0ff */
[----:B------:R-:W-:Y:S02]  /*1d90*/  @P1 IADD3.X R15, PT, PT, RZ, RZ, RZ, P0, !PT ;  /* 0x000000ffff0f1210 */ /* 0x000fe400007fe4ff */
[----:B0-----:R-:W-:Y:S02]  /*1da0*/  MOV R12, UR8 ;  /* 0x00000008000c7c02 */ /* 0x001fe40008000f00 */
[----:B------:R-:W-:Y:S01]  /*1db0*/  MOV R13, UR9 ;  /* 0x00000009000d7c02 */ /* 0x000fe20008000f00 */
[----:B------:R-:W-:Y:S01]  /*1dc0*/  @!P2 VIADD R3, R10, UR4 ;  /* 0x000000040a03ac36 */ /* 0x000fe20008000000 */
[----:B-1----:R-:W-:Y:S01]  /*1dd0*/  @P1 LEA R4, P0, R0, UR16, 0x2 ;  /* 0x0000001000041c11 */ /* 0x002fe2000f8010ff */
[----:B------:R-:W-:Y:S01]  /*1de0*/  @P1 IMAD.WIDE.U32 R12, R5, 0x4, R12 ;  /* 0x00000004050c1825 */ /* 0x000fe200078e000c */
[----:B--2---:R-:W-:Y:S02]  /*1df0*/  MOV R6, UR18 ;  /* 0x0000001200067c02 */ /* 0x004fe40008000f00 */
[----:B------:R-:W-:-:S02]  /*1e00*/  MOV R7, UR19 ;  /* 0x0000001300077c02 */ /* 0x000fc40008000f00 */
[----:B------:R-:W-:Y:S02]  /*1e10*/  @P1 LEA.HI.X R5, R0, UR17, R15, 0x2, P0 ;  /* 0x0000001100051c11 */ /* 0x000fe400080f140f */
[----:B------:R-:W2:Y:S01]  /*1e20*/  @P1 LDG.E R0, desc[UR10][R12.64] ;  /* 0x0000000a0c001981 */ /* 0x000ea2000c1e1900 */
[----:B------:R-:W-:-:S03]  /*1e30*/  @!P2 IMAD.WIDE.U32 R6, R3, 0x4, R6 ;  /* 0x000000040306a825 */ /* 0x000fc600078e0006 */
[----:B------:R-:W3:Y:S04]  /*1e40*/  @P1 LDG.E R4, desc[UR10][R4.64+0x4] ;  /* 0x0000040a04041981 */ /* 0x000ee8000c1e1900 */
[----:B------:R-:W4:Y:S01]  /*1e50*/  @!P2 LDG.E R6, desc[UR10][R6.64] ;  /* 0x0000000a0606a981 */ /* 0x000f22000c1e1900 */
[----:B------:R-:W-:Y:S01]  /*1e60*/  @!UP1 ULEA UR4, UR4, UR13, 0x2 ;  /* 0x0000000d04049291 */ /* 0x000fe2000f8e10ff */
[-C--:B--2---:R-:W-:Y:S01]  /*1e70*/  @P1 FFMA R3, RZ, R11.reuse, R0 ;  /* 0x0000000bff031223 */ /* 0x084fe20000000000 */
[----:B---3--:R-:W-:-:S03]  /*1e80*/  @P1 FFMA R15, RZ, R11, R4 ;  /* 0x0000000bff0f1223 */ /* 0x008fc60000000004 */
[----:B------:R-:W-:Y:S01]  /*1e90*/  @P1 FADD R14, R0, R3 ;  /* 0x00000003000e1221 */ /* 0x000fe20000000000 */
[----:B----4-:R-:W-:Y:S01]  /*1ea0*/  @!P2 FFMA R11, RZ, R11, R6 ;  /* 0x0000000bff0ba223 */ /* 0x010fe20000000006 */
[----:B------:R-:W-:-:S03]  /*1eb0*/  @P1 FADD R15, R4, R15 ;  /* 0x0000000f040f1221 */ /* 0x000fc60000000000 */
[----:B------:R-:W-:Y:S02]  /*1ec0*/  @!P2 FADD R0, R6, R11 ;  /* 0x0000000b0600a221 */ /* 0x000fe40000000000 */
[----:B------:R1:W-:Y:S04]  /*1ed0*/  @P1 STL.64 [UR5], R14 ;  /* 0x0000000eff001987 */ /* 0x0003e80008100a05 */
[----:B------:R1:W-:Y:S01]  /*1ee0*/  @!P2 STL [UR4], R0 ;  /* 0x00000000ff00a987 */ /* 0x0003e20008100804 */
[----:B------:R-:W-:-:S04]  /*1ef0*/  @P1 FMNMX3 R9, R9, R14, R15, !PT ;  /* 0x0000000e09091276 */ /* 0x000fc8000780000f */
[----:B------:R-:W-:-:S07]  /*1f00*/  @!P2 FMNMX R9, R9, R0, !PT ;  /* 0x000000000909a209 */ /* 0x000fce0007800000 */
.L_x_15:
[----:B------:R-:W-:Y:S01]  /*1f10*/  UISETP.GE.U32.AND UP0, UPT, UR7, 0x8, UPT ;  /* 0x000000080700788c */ /* 0x000fe2000bf06070 */
[----:B------:R-:W-:Y:S01]  /*1f20*/  HFMA2 R3, -RZ, RZ, 0, 0 ;  /* 0x00000000ff037431 */ /* 0x000fe200000001ff */
[----:B------:R-:W-:Y:S01]  /*1f30*/  ULOP3.LUT UR18, UR7, 0x7, URZ, 0xc0, !UPT ;  /* 0x0000000707127892 */ /* 0x000fe2000f8ec0ff */
[----:B------:R-:W-:-:S03]  /*1f40*/  UMOV UR4, URZ ;  /* 0x000000ff00047c82 */ /* 0x000fc60008000000 */
[----:B------:R-:W-:-:S03]  /*1f50*/  UISETP.NE.AND UP1, UPT, UR18, URZ, UPT ;  /* 0x000000ff1200728c */ /* 0x000fc6000bf25270 */
[----:B------:R-:W-:Y:S08]  /*1f60*/  BRA.U !UP0, `(.L_x_20) ;  /* 0x0000000508747547 */ /* 0x000ff0000b800000 */
[----:B------:R-:W-:Y:S01]  /*1f70*/  MOV R3, RZ ;  /* 0x000000ff00037202 */ /* 0x000fe20000000f00 */
[----:B------:R-:W-:Y:S01]  /*1f80*/  ULOP3.LUT UR4, UR7, 0x7ffffff8, URZ, 0xc0, !UPT ;  /* 0x7ffffff807047892 */ /* 0x000fe2000f8ec0ff */
[----:B------:R-:W-:-:S11]  /*1f90*/  UMOV UR5, URZ ;  /* 0x000000ff00057c82 */ /* 0x000fd60008000000 */
.L_x_21:
[----:B------:R-:W-:-:S09]  /*1fa0*/  ULEA UR8, UR5, UR13, 0x2 ;  /* 0x0000000d05087291 */ /* 0x000fd2000f8e10ff */
[----:B0-----:R-:W2:Y:S04]  /*1fb0*/  LDL.128 R4, [UR8] ;  /* 0x00000008ff047983 */ /* 0x001ea80008100c00 */
[----:B-1----:R-:W3:Y:S01]  /*1fc0*/  LDL.128 R12, [UR8+0x10] ;  /* 0x00001008ff0c7983 */ /* 0x002ee20008100c00 */
[----:B------:R-:W-:Y:S01]  /*1fd0*/  HFMA2 R16, -RZ, RZ, 3.7421875, 0 ;  /* 0x437c0000ff107431 */ /* 0x000fe200000001ff */
[----:B------:R-:W-:Y:S01]  /*1fe0*/  MOV R10, 0x3bbb989d ;  /* 0x3bbb989d000a7802 */ /* 0x000fe20000000f00 */
[----:B------:R-:W-:-:S04]  /*1ff0*/  UIADD3 UR5, UPT, UPT, UR5, 0x8, URZ ;  /* 0x0000000805057890 */ /* 0x000fc8000fffe0ff */
[----:B------:R-:W-:Y:S01]  /*2000*/  UISETP.NE.AND UP0, UPT, UR5, UR4, UPT ;  /* 0x000000040500728c */ /* 0x000fe2000bf05270 */
[--C-:B--2---:R-:W-:Y:S01]  /*2010*/  FADD R19, R4, -R9.reuse ;  /* 0x8000000904137221 */ /* 0x104fe20000000000 */
[----:B------:R-:W-:-:S03]  /*2020*/  FADD R17, R5, -R9 ;  /* 0x8000000905117221 */ /* 0x000fc60000000000 */
[-C--:B------:R-:W-:Y:S01]  /*2030*/  FFMA.SAT R11, R19, R10.reuse, 0.5 ;  /* 0x3f000000130b7423 */ /* 0x080fe2000000200a */
[----:B------:R-:W-:-:S03]  /*2040*/  FFMA.SAT R5, R17, R10, 0.5 ;  /* 0x3f00000011057423 */ /* 0x000fc6000000200a */
[-C--:B------:R-:W-:Y:S01]  /*2050*/  FFMA.RM R0, R11, R16.reuse, 12582913 ;  /* 0x4b4000010b007423 */ /* 0x080fe20000004010 */
[----:B------:R-:W-:Y:S01]  /*2060*/  FADD R11, R6, -R9 ;  /* 0x80000009060b7221 */ /* 0x000fe20000000000 */
[----:B------:R-:W-:Y:S02]  /*2070*/  FFMA.RM R5, R5, R16, 12582913 ;  /* 0x4b40000105057423 */ /* 0x000fe40000004010 */
[----:B------:R-:W-:Y:S01]  /*2080*/  FADD R4, R0, -12583039 ;  /* 0xcb40007f00047421 */ /* 0x000fe20000000000 */
[----:B------:R-:W-:Y:S01]  /*2090*/  FFMA.SAT R21, R11, R10, 0.5 ;  /* 0x3f0000000b157423 */ /* 0x000fe2000000200a */
[----:B------:R-:W-:Y:S02]  /*20a0*/  FADD R18, R5, -12583039 ;  /* 0xcb40007f05127421 */ /* 0x000fe40000000000 */
[----:B------:R-:W-:Y:S02]  /*20b0*/  FFMA R4, R19, 1.4426950216293334961, -R4 ;  /* 0x3fb8aa3b13047823 */ /* 0x000fe40000000804 */
[----:B------:R-:W-:-:S02]  /*20c0*/  FFMA R18, R17, 1.4426950216293334961, -R18 ;  /* 0x3fb8aa3b11127823 */ /* 0x000fc40000000812 */
[----:B------:R-:W-:Y:S01]  /*20d0*/  FFMA R6, R19, 1.925963033500011079e-08, R4 ;  /* 0x32a5706013067823 */ /* 0x000fe20000000004 */
[----:B------:R-:W-:Y:S01]  /*20e0*/  FFMA.RM R4, R21, R16, 12582913 ;  /* 0x4b40000115047423 */ /* 0x000fe20000004010 */
[--C-:B---3--:R-:W-:Y:S01]  /*20f0*/  FADD R21, R12, -R9.reuse ;  /* 0x800000090c157221 */ /* 0x108fe20000000000 */
[--C-:B------:R-:W-:Y:S01]  /*2100*/  FADD R19, R7, -R9.reuse ;  /* 0x8000000907137221 */ /* 0x100fe20000000000 */
[----:B------:R-:W-:Y:S01]  /*2110*/  FFMA R7, R17, 1.925963033500011079e-08, R18 ;  /* 0x32a5706011077823 */ /* 0x000fe20000000012 */
[----:B------:R-:W-:Y:S01]  /*2120*/  FADD R20, R4, -12583039 ;  /* 0xcb40007f04147421 */ /* 0x000fe20000000000 */
[-C--:B------:R-:W-:Y:S01]  /*2130*/  FFMA.SAT R25, R21, R10.reuse, 0.5 ;  /* 0x3f00000015197423 */ /* 0x080fe2000000200a */
[----:B------:R-:W-:Y:S01]  /*2140*/  FFMA.SAT R23, R19, R10, 0.5 ;  /* 0x3f00000013177423 */ /* 0x000fe2000000200a */
[----:B------:R-:W0:Y:S01]  /*2150*/  MUFU.EX2 R6, R6 ;  /* 0x0000000600067308 */ /* 0x000e220000000800 */
[----:B------:R-:W-:Y:S02]  /*2160*/  FFMA R20, R11, 1.4426950216293334961, -R20 ;  /* 0x3fb8aa3b0b147823 */ /* 0x000fe40000000814 */
[-C--:B------:R-:W-:Y:S01]  /*2170*/  FFMA.RM R17, R23, R16.reuse, 12582913 ;  /* 0x4b40000117117423 */ /* 0x080fe20000004010 */
[--C-:B------:R-:W-:Y:S01]  /*2180*/  FADD R23, R13, -R9.reuse ;  /* 0x800000090d177221 */ /* 0x100fe20000000000 */
[----:B------:R-:W-:Y:S01]  /*2190*/  FFMA R12, R11, 1.925963033500011079e-08, R20 ;  /* 0x32a570600b0c7823 */ /* 0x000fe20000000014 */
[----:B------:R-:W-:Y:S01]  /*21a0*/  FFMA.RM R11, R25, R16, 12582913 ;  /* 0x4b400001190b7423 */ /* 0x000fe20000004010 */
[----:B------:R-:W-:Y:S01]  /*21b0*/  FADD R18, R17, -12583039 ;  /* 0xcb40007f11127421 */ /* 0x000fe20000000000 */
[--C-:B------:R-:W-:Y:S01]  /*21c0*/  FADD R25, R14, -R9.reuse ;  /* 0x800000090e197221 */ /* 0x100fe20000000000 */
[-C--:B------:R-:W-:Y:S01]  /*21d0*/  FFMA.SAT R13, R23, R10.reuse, 0.5 ;  /* 0x3f000000170d7423 */ /* 0x080fe2000000200a */
[----:B------:R-:W-:Y:S01]  /*21e0*/  FADD R20, R11, -12583039 ;  /* 0xcb40007f0b147421 */ /* 0x000fe20000000000 */
[----:B------:R-:W-:Y:S01]  /*21f0*/  FFMA R18, R19, 1.4426950216293334961, -R18 ;  /* 0x3fb8aa3b13127823 */ /* 0x000fe20000000812 */
[----:B------:R-:W-:Y:S01]  /*2200*/  FFMA.SAT R27, R25, R10, 0.5 ;  /* 0x3f000000191b7423 */ /* 0x000fe2000000200a */
[-C--:B------:R-:W-:Y:S01]  /*2210*/  FFMA.RM R13, R13, R16.reuse, 12582913 ;  /* 0x4b4000010d0d7423 */ /* 0x080fe20000004010 */
[----:B------:R-:W-:Y:S01]  /*2220*/  FFMA R20, R21, 1.4426950216293334961, -R20 ;  /* 0x3fb8aa3b15147823 */ /* 0x000fe20000000814 */
[----:B------:R-:W-:Y:S01]  /*2230*/  FFMA R19, R19, 1.925963033500011079e-08, R18 ;  /* 0x32a5706013137823 */ /* 0x000fe20000000012 */
[----:B------:R-:W-:Y:S01]  /*2240*/  FFMA.RM R18, R27, R16, 12582913 ;  /* 0x4b4000011b127423 */ /* 0x000fe20000004010 */
[----:B------:R-:W-:Y:S01]  /*2250*/  FADD R22, R13, -12583039 ;  /* 0xcb40007f0d167421 */ /* 0x000fe20000000000 */
[----:B------:R-:W-:Y:S01]  /*2260*/  FFMA R20, R21, 1.925963033500011079e-08, R20 ;  /* 0x32a5706015147823 */ /* 0x000fe20000000014 */
[----:B------:R-:W-:Y:S01]  /*2270*/  FADD R21, R15, -R9 ;  /* 0x800000090f157221 */ /* 0x000fe20000000000 */
[----:B------:R1:W-:Y:S01]  /*2280*/  MUFU.EX2 R14, R19 ;  /* 0x00000013000e7308 */ /* 0x0003e20000000800 */
[----:B------:R-:W-:Y:S01]  /*2290*/  FFMA R22, R23, 1.4426950216293334961, -R22 ;  /* 0x3fb8aa3b17167823 */ /* 0x000fe20000000816 */
[----:B------:R-:W-:Y:S01]  /*22a0*/  SHF.L.U32 R17, R17, 0x17, RZ ;  /* 0x0000001711117819 */ /* 0x000fe200000006ff */
[----:B------:R-:W-:Y:S01]  /*22b0*/  FFMA.SAT R27, R21, R10, 0.5 ;  /* 0x3f000000151b7423 */ /* 0x000fe2000000200a */
[----:B------:R-:W-:Y:S01]  /*22c0*/  FADD R10, R18, -12583039 ;  /* 0xcb40007f120a7421 */ /* 0x000fe20000000000 */
[----:B------:R-:W-:Y:S01]  /*22d0*/  FFMA R22, R23, 1.925963033500011079e-08, R22 ;  /* 0x32a5706017167823 */ /* 0x000fe20000000016 */
[----:B------:R-:W-:-:S02]  /*22e0*/  SHF.L.U32 R23, R4, 0x17, RZ ;  /* 0x0000001704177819 */ /* 0x000fc400000006ff */
[----:B------:R-:W-:Y:S01]  /*22f0*/  FFMA R10, R25, 1.4426950216293334961, -R10 ;  /* 0x3fb8aa3b190a7823 */ /* 0x000fe2000000080a */
[----:B-1----:R-:W-:Y:S01]  /*2300*/  FFMA.RM R19, R27, R16, 12582913 ;  /* 0x4b4000011b137423 */ /* 0x002fe20000004010 */
[----:B------:R-:W-:Y:S01]  /*2310*/  MUFU.EX2 R7, R7 ;  /* 0x0000000700077308 */ /* 0x000fe20000000800 */
[----:B------:R-:W-:Y:S01]  /*2320*/  SHF.L.U32 R13, R13, 0x17, RZ ;  /* 0x000000170d0d7819 */ /* 0x000fe200000006ff */
[----:B------:R-:W-:Y:S01]  /*2330*/  FFMA R10, R25, 1.925963033500011079e-08, R10 ;  /* 0x32a57060190a7823 */ /* 0x000fe2000000000a */
[C---:B------:R-:W-:Y:S01]  /*2340*/  FADD R24, R19.reuse, -12583039 ;  /* 0xcb40007f13187421 */ /* 0x040fe20000000000 */
[----:B------:R-:W-:-:S03]  /*2350*/  SHF.L.U32 R19, R19, 0x17, RZ ;  /* 0x0000001713137819 */ /* 0x000fc600000006ff */
[C---:B------:R-:W-:Y:S01]  /*2360*/  FFMA R24, R21.reuse, 1.4426950216293334961, -R24 ;  /* 0x3fb8aa3b15187823 */ /* 0x040fe20000000818 */
[----:B------:R-:W1:Y:S03]  /*2370*/  MUFU.EX2 R12, R12 ;  /* 0x0000000c000c7308 */ /* 0x000e660000000800 */
[----:B------:R-:W-:Y:S01]  /*2380*/  FFMA R24, R21, 1.925963033500011079e-08, R24 ;  /* 0x32a5706015187823 */ /* 0x000fe20000000018 */
[----:B------:R-:W-:-:S04]  /*2390*/  SHF.L.U32 R21, R0, 0x17, RZ ;  /* 0x0000001700157819 */ /* 0x000fc800000006ff */
[----:B------:R2:W3:Y:S01]  /*23a0*/  MUFU.EX2 R15, R20 ;  /* 0x00000014000f7308 */ /* 0x0004e20000000800 */
[----:B0-----:R-:W-:-:S07]  /*23b0*/  FMUL R4, R21, R6 ;  /* 0x0000000615047220 */ /* 0x001fce0000400000 */
[----:B------:R-:W0:Y:S01]  /*23c0*/  MUFU.EX2 R16, R22 ;  /* 0x0000001600107308 */ /* 0x000e220000000800 */
[----:B--2---:R-:W-:Y:S01]  /*23d0*/  SHF.L.U32 R20, R5, 0x17, RZ ;  /* 0x0000001705147819 */ /* 0x004fe200000006ff */
[----:B-1----:R-:W-:Y:S01]  /*23e0*/  FMUL R6, R23, R12 ;  /* 0x0000000c17067220 */ /* 0x002fe20000400000 */
[----:B------:R-:W-:Y:S02]  /*23f0*/  SHF.L.U32 R12, R11, 0x17, RZ ;  /* 0x000000170b0c7819 */ /* 0x000fe400000006ff */
[----:B------:R-:W-:Y:S01]  /*2400*/  SHF.L.U32 R11, R18, 0x17, RZ ;  /* 0x00000017120b7819 */ /* 0x000fe200000006ff */
[----:B------:R-:W-:Y:S01]  /*2410*/  FMUL R5, R20, R7 ;  /* 0x0000000714057220 */ /* 0x000fe20000400000 */
[----:B------:R-:W-:Y:S01]  /*2420*/  FMUL R7, R17, R14 ;  /* 0x0000000e11077220 */ /* 0x000fe20000400000 */
[----:B------:R-:W1:Y:S01]  /*2430*/  MUFU.EX2 R10, R10 ;  /* 0x0000000a000a7308 */ /* 0x000e620000000800 */
[----:B------:R-:W-:Y:S01]  /*2440*/  FADD R14, R4, R3 ;  /* 0x00000003040e7221 */ /* 0x000fe20000000000 */
[----:B---3--:R-:W-:-:S02]  /*2450*/  FMUL R12, R12, R15 ;  /* 0x0000000f0c0c7220 */ /* 0x008fc40000400000 */
[----:B------:R2:W-:Y:S01]  /*2460*/  STL.128 [UR8], R4 ;  /* 0x00000004ff007987 */ /* 0x0005e20008100c08 */
[----:B------:R-:W-:-:S03]  /*2470*/  FADD R3, R14, R5 ;  /* 0x000000050e037221 */ /* 0x000fc60000000000 */
[----:B------:R-:W3:Y:S01]  /*2480*/  MUFU.EX2 R0, R24 ;  /* 0x0000001800007308 */ /* 0x000ee20000000800 */
[----:B0-----:R-:W-:Y:S01]  /*2490*/  FMUL R13, R13, R16 ;  /* 0x000000100d0d7220 */ /* 0x001fe20000400000 */
[----:B-1----:R-:W-:Y:S01]  /*24a0*/  FMUL R14, R11, R10 ;  /* 0x0000000a0b0e7220 */ /* 0x002fe20000400000 */
[----:B---3--:R-:W-:Y:S01]  /*24b0*/  FMUL R15, R19, R0 ;  /* 0x00000000130f7220 */ /* 0x008fe20000400000 */
[----:B------:R-:W-:-:S04]  /*24c0*/  FADD R0, R3, R6 ;  /* 0x0000000603007221 */ /* 0x000fc80000000000 */
[----:B------:R2:W-:Y:S01]  /*24d0*/  STL.128 [UR8+0x10], R12 ;  /* 0x0000100cff007987 */ /* 0x0005e20008100c08 */
[----:B------:R-:W-:-:S04]  /*24e0*/  FADD R3, R0, R7 ;  /* 0x0000000700037221 */ /* 0x000fc80000000000 */
[----:B------:R-:W-:-:S04]  /*24f0*/  FADD R0, R3, R12 ;  /* 0x0000000c03007221 */ /* 0x000fc80000000000 */
[----:B------:R-:W-:-:S04]  /*2500*/  FADD R3, R0, R13 ;  /* 0x0000000d00037221 */ /* 0x000fc80000000000 */
[----:B------:R-:W-:-:S04]  /*2510*/  FADD R0, R3, R14 ;  /* 0x0000000e03007221 */ /* 0x000fc80000000000 */
[----:B------:R-:W-:Y:S01]  /*2520*/  FADD R3, R0, R15 ;  /* 0x0000000f00037221 */ /* 0x000fe20000000000 */
[----:B--2---:R-:W-:Y:S06]  /*2530*/  BRA.U UP0, `(.L_x_21) ;  /* 0xfffffff900987547 */ /* 0x004fec000b83ffff */
.L_x_20:
[----:B------:R-:W-:Y:S05]  /*2540*/  BRA.U !UP1, `(.L_x_22) ;  /* 0x0000000509a47547 */ /* 0x000fea000b800000 */
[----:B------:R-:W-:Y:S02]  /*2550*/  UISETP.GE.U32.AND UP0, UPT, UR18, 0x4, UPT ;  /* 0x000000041200788c */ /* 0x000fe4000bf06070 */
[----:B------:R-:W-:-:S04]  /*2560*/  ULOP3.LUT UR8, UR7, 0x3, URZ, 0xc0, !UPT ;  /* 0x0000000307087892 */ /* 0x000fc8000f8ec0ff */
[----:B------:R-:W-:-:S03]  /*2570*/  UISETP.NE.AND UP1, UPT, UR8, URZ, UPT ;  /* 0x000000ff0800728c */ /* 0x000fc6000bf25270 */
[----:B------:R-:W-:Y:S08]  /*2580*/  BRA.U !UP0, `(.L_x_23) ;  /* 0x0000000108d07547 */ /* 0x000ff0000b800000 */
[----:B------:R-:W-:-:S09]  /*2590*/  ULEA UR5, UR4, UR13, 0x2 ;  /* 0x0000000d04057291 */ /* 0x000fd2000f8e10ff */
[----:B-1----:R-:W2:Y:S04]  /*25a0*/  LDL R0, [UR5] ;  /* 0x00000005ff007983 */ /* 0x002ea80008100800 */
[----:B------:R-:W3:Y:S04]  /*25b0*/  LDL R4, [UR5+0x4] ;  /* 0x00000405ff047983 */ /* 0x000ee80008100800 */
[----:B------:R-:W4:Y:S04]  /*25c0*/  LDL R10, [UR5+0x8] ;  /* 0x00000805ff0a7983 */ /* 0x000f280008100800 */
[----:B------:R-:W5:Y:S01]  /*25d0*/  LDL R14, [UR5+0xc] ;  /* 0x00000c05ff0e7983 */ /* 0x000f620008100800 */
[----:B0-----:R-:W-:Y:S01]  /*25e0*/  MOV R16, 0x3bbb989d ;  /* 0x3bbb989d00107802 */ /* 0x001fe20000000f00 */
[----:B------:R-:W-:Y:S01]  /*25f0*/  IMAD.MOV.U32 R15, RZ, RZ, 0x437c0000 ;  /* 0x437c0000ff0f7424 */ /* 0x000fe200078e00ff */
[----:B------:R-:W-:Y:S01]  /*2600*/  UIADD3 UR4, UPT, UPT, UR4, 0x4, URZ ;  /* 0x0000000404047890 */ /* 0x000fe2000fffe0ff */
[----:B--2---:R-:W-:-:S04]  /*2610*/  FADD R5, R0, -R9 ;  /* 0x8000000900057221 */ /* 0x004fc80000000000 */
[----:B------:R-:W-:Y:S01]  /*2620*/  FFMA.SAT R0, R5, R16, 0.5 ;  /* 0x3f00000005007423 */ /* 0x000fe20000002010 */
[----:B---3--:R-:W-:-:S03]  /*2630*/  FADD R7, -R9, R4 ;  /* 0x0000000409077221 */ /* 0x008fc60000000100 */
[-C--:B------:R-:W-:Y:S01]  /*2640*/  FFMA.RM R0, R0, R15.reuse, 12582913 ;  /* 0x4b40000100007423 */ /* 0x080fe2000000400f */
[-C--:B------:R-:W-:Y:S01]  /*2650*/  FFMA.SAT R4, R7, R16.reuse, 0.5 ;  /* 0x3f00000007047423 */ /* 0x080fe20000002010 */
[----:B----4-:R-:W-:Y:S02]  /*2660*/  FADD R12, R10, -R9 ;  /* 0x800000090a0c7221 */ /* 0x010fe40000000000 */
[----:B------:R-:W-:Y:S01]  /*2670*/  FADD R6, R0, -12583039 ;  /* 0xcb40007f00067421 */ /* 0x000fe20000000000 */
[----:B-----5:R-:W-:Y:S01]  /*2680*/  FADD R13, -R9, R14 ;  /* 0x0000000e090d7221 */ /* 0x020fe20000000100 */
[-C--:B------:R-:W-:Y:S01]  /*2690*/  FFMA.RM R4, R4, R15.reuse, 12582913 ;  /* 0x4b40000104047423 */ /* 0x080fe2000000400f */
[-C--:B------:R-:W-:Y:S01]  /*26a0*/  FFMA.SAT R11, R12, R16.reuse, 0.5 ;  /* 0x3f0000000c0b7423 */ /* 0x080fe20000002010 */
[----:B------:R-:W-:Y:S01]  /*26b0*/  FFMA R6, R5, 1.4426950216293334961, -R6 ;  /* 0x3fb8aa3b05067823 */ /* 0x000fe20000000806 */
[----:B------:R-:W-:Y:S01]  /*26c0*/  FFMA.SAT R14, R13, R16, 0.5 ;  /* 0x3f0000000d0e7423 */ /* 0x000fe20000002010 */
[C---:B------:R-:W-:Y:S01]  /*26d0*/  FADD R10, R4.reuse, -12583039 ;  /* 0xcb40007f040a7421 */ /* 0x040fe20000000000 */
[----:B------:R-:W-:Y:S01]  /*26e0*/  SHF.L.U32 R4, R4, 0x17, RZ ;  /* 0x0000001704047819 */ /* 0x000fe200000006ff */
[----:B------:R-:W-:Y:S01]  /*26f0*/  FFMA R6, R5, 1.925963033500011079e-08, R6 ;  /* 0x32a5706005067823 */ /* 0x000fe20000000006 */
[-C--:B------:R-:W-:Y:S01]  /*2700*/  FFMA.RM R5, R11, R15.reuse, 12582913 ;  /* 0x4b4000010b057423 */ /* 0x080fe2000000400f */
[----:B------:R-:W-:Y:S01]  /*2710*/  FFMA.RM R14, R14, R15, 12582913 ;  /* 0x4b4000010e0e7423 */ /* 0x000fe2000000400f */
[----:B------:R-:W-:-:S02]  /*2720*/  FFMA R10, R7, 1.4426950216293334961, -R10 ;  /* 0x3fb8aa3b070a7823 */ /* 0x000fc4000000080a */
[----:B------:R-:W-:Y:S01]  /*2730*/  FADD R11, R5, -12583039 ;  /* 0xcb40007f050b7421 */ /* 0x000fe20000000000 */
[----:B------:R-:W-:Y:S01]  /*2740*/  FADD R16, R14, -12583039 ;  /* 0xcb40007f0e107421 */ /* 0x000fe20000000000 */
[----:B------:R-:W-:Y:S01]  /*2750*/  FFMA R10, R7, 1.925963033500011079e-08, R10 ;  /* 0x32a57060070a7823 */ /* 0x000fe2000000000a */
[----:B------:R-:W0:Y:S01]  /*2760*/  MUFU.EX2 R6, R6 ;  /* 0x0000000600067308 */ /* 0x000e220000000800 */
[C---:B------:R-:W-:Y:S01]  /*2770*/  FFMA R7, R12.reuse, 1.4426950216293334961, -R11 ;  /* 0x3fb8aa3b0c077823 */ /* 0x040fe2000000080b */
[----:B------:R-:W-:Y:S01]  /*2780*/  FFMA R16, R13, 1.4426950216293334961, -R16 ;  /* 0x3fb8aa3b0d107823 */ /* 0x000fe20000000810 */
[----:B------:R-:W-:Y:S02]  /*2790*/  SHF.L.U32 R5, R5, 0x17, RZ ;  /* 0x0000001705057819 */ /* 0x000fe400000006ff */
[----:B------:R-:W-:Y:S01]  /*27a0*/  FFMA R12, R12, 1.925963033500011079e-08, R7 ;  /* 0x32a570600c0c7823 */ /* 0x000fe20000000007 */
[----:B------:R-:W-:Y:S01]  /*27b0*/  FFMA R16, R13, 1.925963033500011079e-08, R16 ;  /* 0x32a570600d107823 */ /* 0x000fe20000000010 */
[----:B------:R-:W-:Y:S01]  /*27c0*/  SHF.L.U32 R7, R0, 0x17, RZ ;  /* 0x0000001700077819 */ /* 0x000fe200000006ff */
[----:B------:R-:W1:Y:S01]  /*27d0*/  MUFU.EX2 R11, R10 ;  /* 0x0000000a000b7308 */ /* 0x000e620000000800 */
[----:B------:R-:W-:-:S07]  /*27e0*/  SHF.L.U32 R14, R14, 0x17, RZ ;  /* 0x000000170e0e7819 */ /* 0x000fce00000006ff */
[----:B------:R-:W2:Y:S01]  /*27f0*/  MUFU.EX2 R12, R12 ;  /* 0x0000000c000c7308 */ /* 0x000ea20000000800 */
[----:B0-----:R-:W-:-:S04]  /*2800*/  FMUL R6, R7, R6 ;  /* 0x0000000607067220 */ /* 0x001fc80000400000 */
[----:B------:R-:W-:Y:S01]  /*2810*/  FADD R3, R3, R6 ;  /* 0x0000000603037221 */ /* 0x000fe20000000000 */
[----:B------:R3:W-:Y:S02]  /*2820*/  STL [UR5], R6 ;  /* 0x00000006ff007987 */ /* 0x0007e40008100805 */
[----:B------:R-:W0:Y:S01]  /*2830*/  MUFU.EX2 R13, R16 ;  /* 0x00000010000d7308 */ /* 0x000e220000000800 */
[----:B-1----:R-:W-:-:S04]  /*2840*/  FMUL R4, R4, R11 ;  /* 0x0000000b04047220 */ /* 0x002fc80000400000 */
[----:B------:R-:W-:Y:S01]  /*2850*/  FADD R3, R3, R4 ;  /* 0x0000000403037221 */ /* 0x000fe20000000000 */
[----:B------:R3:W-:Y:S01]  /*2860*/  STL [UR5+0x4], R4 ;  /* 0x00000404ff007987 */ /* 0x0007e20008100805 */
[----:B--2---:R-:W-:-:S04]  /*2870*/  FMUL R0, R5, R12 ;  /* 0x0000000c05007220 */ /* 0x004fc80000400000 */
[----:B------:R-:W-:Y:S01]  /*2880*/  FADD R3, R3, R0 ;  /* 0x0000000003037221 */ /* 0x000fe20000000000 */
[----:B------:R3:W-:Y:S01]  /*2890*/  STL [UR5+0x8], R0 ;  /* 0x00000800ff007987 */ /* 0x0007e20008100805 */
[----:B0-----:R-:W-:-:S04]  /*28a0*/  FMUL R14, R14, R13 ;  /* 0x0000000d0e0e7220 */ /* 0x001fc80000400000 */
[----:B------:R-:W-:Y:S01]  /*28b0*/  FADD R3, R3, R14 ;  /* 0x0000000e03037221 */ /* 0x000fe20000000000 */
[----:B------:R3:W-:Y:S06]  /*28c0*/  STL [UR5+0xc], R14 ;  /* 0x00000c0eff007987 */ /* 0x0007ec0008100805 */
.L_x_23:
[----:B------:R-:W-:Y:S05]  /*28d0*/  BRA.U !UP1, `(.L_x_22) ;  /* 0x0000000109c07547 */ /* 0x000fea000b800000 */
[----:B------:R-:W-:Y:S02]  /*28e0*/  UISETP.NE.AND UP0, UPT, UR8, 0x1, UPT ;  /* 0x000000010800788c */ /* 0x000fe4000bf05270 */
[----:B------:R-:W-:-:S04]  /*28f0*/  ULOP3.LUT UR5, UR7, 0x1, URZ, 0xc0, !UPT ;  /* 0x0000000107057892 */ /* 0x000fc8000f8ec0ff */
[----:B------:R-:W-:-:S03]  /*2900*/  UISETP.NE.U32.AND UP1, UPT, UR5, 0x1, UPT ;  /* 0x000000010500788c */ /* 0x000fc6000bf25070 */
[----:B------:R-:W-:Y:S08]  /*2910*/  BRA.U !UP0, `(.L_x_24) ;  /* 0x0000000108707547 */ /* 0x000ff0000b800000 */
[----:B------:R-:W-:-:S09]  /*2920*/  ULEA UR5, UR4, UR13, 0x2 ;  /* 0x0000000d04057291 */ /* 0x000fd2000f8e10ff */
[----:B-1-3--:R-:W2:Y:S04]  /*2930*/  LDL R0, [UR5] ;  /* 0x00000005ff007983 */ /* 0x00aea80008100800 */
[----:B0-----:R-:W3:Y:S01]  /*2940*/  LDL R6, [UR5+0x4] ;  /* 0x00000405ff067983 */ /* 0x001ee20008100800 */
[----:B------:R-:W-:Y:S01]  /*2950*/  HFMA2 R7, -RZ, RZ, 0.96630859375, -0.0022525787353515625 ;  /* 0x3bbb989dff077431 */ /* 0x000fe200000001ff */
[----:B------:R-:W-:Y:S01]  /*2960*/  MOV R10, 0x437c0000 ;  /* 0x437c0000000a7802 */ /* 0x000fe20000000f00 */
[----:B------:R-:W-:Y:S01]  /*2970*/  UIADD3 UR4, UPT, UPT, UR4, 0x2, URZ ;  /* 0x0000000204047890 */ /* 0x000fe2000fffe0ff */
[----:B--2---:R-:W-:Y:S01]  /*2980*/  FADD R0, R0, -R9 ;  /* 0x8000000900007221 */ /* 0x004fe20000000000 */
[----:B---3--:R-:W-:-:S03]  /*2990*/  FADD R6, -R9, R6 ;  /* 0x0000000609067221 */ /* 0x008fc60000000100 */
[-C--:B------:R-:W-:Y:S01]  /*29a0*/  FFMA.SAT R4, R0, R7.reuse, 0.5 ;  /* 0x3f00000000047423 */ /* 0x080fe20000002007 */
[----:B------:R-:W-:-:S03]  /*29b0*/  FFMA.SAT R7, R6, R7, 0.5 ;  /* 0x3f00000006077423 */ /* 0x000fc60000002007 */
[-C--:B------:R-:W-:Y:S01]  /*29c0*/  FFMA.RM R4, R4, R10.reuse, 12582913 ;  /* 0x4b40000104047423 */ /* 0x080fe2000000400a */
[----:B------:R-:W-:-:S03]  /*29d0*/  FFMA.RM R7, R7, R10, 12582913 ;  /* 0x4b40000107077423 */ /* 0x000fc6000000400a */
[C---:B------:R-:W-:Y:S01]  /*29e0*/  FADD R5, R4.reuse, -12583039 ;  /* 0xcb40007f04057421 */ /* 0x040fe20000000000 */
[----:B------:R-:W-:Y:S01]  /*29f0*/  SHF.L.U32 R4, R4, 0x17, RZ ;  /* 0x0000001704047819 */ /* 0x000fe200000006ff */
[C---:B------:R-:W-:Y:S02]  /*2a00*/  FADD R11, R7.reuse, -12583039 ;  /* 0xcb40007f070b7421 */ /* 0x040fe40000000000 */
[----:B------:R-:W-:Y:S01]  /*2a10*/  FFMA R5, R0, 1.4426950216293334961, -R5 ;  /* 0x3fb8aa3b00057823 */ /* 0x000fe20000000805 */
[----:B------:R-:W-:Y:S01]  /*2a20*/  SHF.L.U32 R7, R7, 0x17, RZ ;  /* 0x0000001707077819 */ /* 0x000fe200000006ff */
[----:B------:R-:W-:Y:S02]  /*2a30*/  FFMA R11, R6, 1.4426950216293334961, -R11 ;  /* 0x3fb8aa3b060b7823 */ /* 0x000fe4000000080b */
[----:B------:R-:W-:Y:S02]  /*2a40*/  FFMA R5, R0, 1.925963033500011079e-08, R5 ;  /* 0x32a5706000057823 */ /* 0x000fe40000000005 */
[----:B------:R-:W-:-:S04]  /*2a50*/  FFMA R11, R6, 1.925963033500011079e-08, R11 ;  /* 0x32a57060060b7823 */ /* 0x000fc8000000000b */
[----:B------:R-:W0:Y:S08]  /*2a60*/  MUFU.EX2 R5, R5 ;  /* 0x0000000500057308 */ /* 0x000e300000000800 */
[----:B------:R-:W1:Y:S01]  /*2a70*/  MUFU.EX2 R0, R11 ;  /* 0x0000000b00007308 */ /* 0x000e620000000800 */
[----:B0-----:R-:W-:-:S04]  /*2a80*/  FMUL R4, R4, R5 ;  /* 0x0000000504047220 */ /* 0x001fc80000400000 */
[----:B------:R-:W-:Y:S01]  /*2a90*/  FADD R3, R3, R4 ;  /* 0x0000000403037221 */ /* 0x000fe20000000000 */
[----:B------:R2:W-:Y:S01]  /*2aa0*/  STL [UR5], R4 ;  /* 0x00000004ff007987 */ /* 0x0005e20008100805 */
[----:B-1----:R-:W-:-:S04]  /*2ab0*/  FMUL R0, R7, R0 ;  /* 0x0000000007007220 */ /* 0x002fc80000400000 */
[----:B------:R-:W-:Y:S01]  /*2ac0*/  FADD R3, R3, R0 ;  /* 0x0000000003037221 */ /* 0x000fe20000000000 */
[----:B------:R2:W-:Y:S06]  /*2ad0*/  STL [UR5+0x4], R0 ;  /* 0x00000400ff007987 */ /* 0x0005ec0008100805 */
.L_x_24:
[----:B------:R-:W-:Y:S05]  /*2ae0*/  BRA.U UP1, `(.L_x_22) ;  /* 0x00000001013c7547 */ /* 0x000fea000b800000 */
[----:B------:R-:W-:-:S09]  /*2af0*/  ULEA UR4, UR4, UR13, 0x2 ;  /* 0x0000000d04047291 */ /* 0x000fd2000f8e10ff */
[----:B-123--:R-:W2:Y:S01]  /*2b00*/  LDL R0, [UR4] ;  /* 0x00000004ff007983 */ /* 0x00eea20008100800 */
[----:B------:R-:W-:Y:S01]  /*2b10*/  HFMA2 R5, -RZ, RZ, 0.96630859375, -0.0022525787353515625 ;  /* 0x3bbb989dff057431 */ /* 0x000fe200000001ff */
[----:B------:R-:W-:Y:S01]  /*2b20*/  MOV R7, 0x437c0000 ;  /* 0x437c000000077802 */ /* 0x000fe20000000f00 */
[----:B--2---:R-:W-:-:S04]  /*2b30*/  FADD R0, R0, -R9 ;  /* 0x8000000900007221 */ /* 0x004fc80000000000 */
[----:B------:R-:W-:-:S04]  /*2b40*/  FFMA.SAT R4, R0, R5, 0.5 ;  /* 0x3f00000000047423 */ /* 0x000fc80000002005 */
[----:B------:R-:W-:-:S04]  /*2b50*/  FFMA.RM R4, R4, R7, 12582913 ;  /* 0x4b40000104047423 */ /* 0x000fc80000004007 */
[C---:B------:R-:W-:Y:S01]  /*2b60*/  FADD R5, R4.reuse, -12583039 ;  /* 0xcb40007f04057421 */ /* 0x040fe20000000000 */
[----:B------:R-:W-:-:S03]  /*2b70*/  SHF.L.U32 R4, R4, 0x17, RZ ;  /* 0x0000001704047819 */ /* 0x000fc600000006ff */
[----:B------:R-:W-:-:S04]  /*2b80*/  FFMA R5, R0, 1.4426950216293334961, -R5 ;  /* 0x3fb8aa3b00057823 */ /* 0x000fc80000000805 */
[----:B------:R-:W-:-:S06]  /*2b90*/  FFMA R5, R0, 1.925963033500011079e-08, R5 ;  /* 0x32a5706000057823 */ /* 0x000fcc0000000005 */
[----:B------:R-:W1:Y:S02]  /*2ba0*/  MUFU.EX2 R5, R5 ;  /* 0x0000000500057308 */ /* 0x000e640000000800 */
[----:B-1----:R-:W-:-:S04]  /*2bb0*/  FMUL R4, R4, R5 ;  /* 0x0000000504047220 */ /* 0x002fc80000400000 */
[----:B------:R-:W-:Y:S01]  /*2bc0*/  FADD R3, R3, R4 ;  /* 0x0000000403037221 */ /* 0x000fe20000000000 */
[----:B------:R4:W-:Y:S06]  /*2bd0*/  STL [UR4], R4 ;  /* 0x00000004ff007987 */ /* 0x0009ec0008100804 */
.L_x_22:
[----:B-123--:R-:W1:Y:S02]  /*2be0*/  LDC R0, c[0x0][0x3b0] ;  /* 0x0000ec00ff007b82 */ /* 0x00ee640000000800 */
[----:B-1----:R-:W-:-:S13]  /*2bf0*/  ISETP.GE.AND P0, PT, R0, 0x1, PT ;  /* 0x000000010000780c */ /* 0x002fda0003f06270 */
[----:B------:R-:W-:Y:S05]  /*2c00*/  @!P0 EXIT ;  /* 0x000000000000894d */ /* 0x000fea0003800000 */
[----:B------:R-:W1:Y:S01]  /*2c10*/  S2UR UR5, SR_CgaCtaId ;  /* 0x00000000000579c3 */ /* 0x000e620000008800 */
[----:B------:R-:W-:Y:S01]  /*2c20*/  UMOV UR4, 0x400 ;  /* 0x0000040000047882 */ /* 0x000fe20000000000 */
[----:B------:R-:W-:Y:S01]  /*2c30*/  ULOP3.LUT UR9, UR7, 0x7ffffff8, URZ, 0xc0, !UPT ;  /* 0x7ffffff807097892 */ /* 0x000fe2000f8ec0ff */
[----:B------:R-:W-:-:S03]  /*2c40*/  IADD3 R9, PT, PT, R1, 0x10, RZ ;  /* 0x0000001001097810 */ /* 0x000fc60007ffe0ff */
[----:B------:R-:W-:Y:S02]  /*2c50*/  UIADD3 UR8, UPT, UPT, -UR9, URZ, URZ ;  /* 0x000000ff09087290 */ /* 0x000fe4000fffe1ff */
[----:B-1----:R-:W-:-:S04]  /*2c60*/  ULEA UR4, UR5, UR4, 0x18 ;  /* 0x0000000405047291 */ /* 0x002fc8000f8ec0ff */
[----:B------:R-:W-:-:S03]  /*2c70*/  ULEA UR7, UR6, UR4, 0x3 ;  /* 0x0000000406077291 */ /* 0x000fc6000f8e18ff */
[----:B------:R-:W-:-:S09]  /*2c80*/  UMOV UR4, URZ ;  /* 0x000000ff00047c82 */ /* 0x000fd20008000000 */
.L_x_60:
[----:B-1----:R-:W1:Y:S01]  /*2c90*/  LDCU UR5, c[0x0][0x3ac] ;  /* 0x00007580ff0577ac */ /* 0x002e620008000800 */
[----:B------:R-:W-:Y:S01]  /*2ca0*/  HFMA2 R14, -RZ, RZ, 0, 0 ;  /* 0x00000000ff0e7431 */ /* 0x000fe200000001ff */
[----:B-1----:R-:W-:-:S03]  /*2cb0*/  UISETP.GE.U32.AND UP0, UPT, UR5, 0x8, UPT ;  /* 0x000000080500788c */ /* 0x002fc6000bf06070 */
[----:B------:R-:W-:-:S06]  /*2cc0*/  UMOV UR5, URZ ;  /* 0x000000ff00057c82 */ /* 0x000fcc0008000000 */
[----:B------:R-:W-:Y:S05]  /*2cd0*/  BRA.U !UP0, `(.L_x_25) ;  /* 0x00000009083c7547 */ /* 0x000fea000b800000 */
[----:B------:R-:W-:Y:S01]  /*2ce0*/  MOV R14, RZ ;  /* 0x000000ff000e7202 */ /* 0x000fe20000000f00 */
[----:B------:R-:W-:Y:S01]  /*2cf0*/  IMAD.MOV.U32 R10, RZ, RZ, R9 ;  /* 0x000000ffff0a7224 */ /* 0x000fe200078e0009 */
[----:B------:R-:W1:Y:S01]  /*2d00*/  LDCU UR14, c[0x0][0x3b0] ;  /* 0x00007600ff0e77ac */ /* 0x000e620008000800 */
[----:B------:R-:W-:Y:S01]  /*2d10*/  ULEA UR12, UR4, UR7, 0x2 ;  /* 0x00000007040c7291 */ /* 0x000fe2000f8e10ff */
[----:B------:R-:W-:-:S11]  /*2d20*/  UMOV UR5, UR8 ;  /* 0x0000000800057c82 */ /* 0x000fd60008000000 */
.L_x_42:
[----:B0---4-:R-:W2:Y:S01]  /*2d30*/  LDL.128 R4, [R10+-0x10] ;  /* 0xfffff0000a047983 */ /* 0x011ea20000100c00 */
[----:B------:R-:W0:Y:S01]  /*2d40*/  MUFU.RCP R0, R3 ;  /* 0x0000000300007308 */ /* 0x000e220000001000 */
[----:B------:R-:W-:Y:S01]  /*2d50*/  BSSY.RECONVERGENT B2, `(.L_x_26) ;  /* 0x000000a000027945 */ /* 0x000fe20003800200 */
[----:B0-----:R-:W-:-:S04]  /*2d60*/  FFMA R11, R0, -R3, 1 ;  /* 0x3f800000000b7423 */ /* 0x001fc80000000803 */
[----:B------:R-:W-:Y:S02]  /*2d70*/  FFMA R11, R0, R11, R0 ;  /* 0x0000000b000b7223 */ /* 0x000fe40000000000 */
[----:B--2---:R-:W0:Y:S02]  /*2d80*/  FCHK P0, R4, R3 ;  /* 0x0000000304007302 */ /* 0x004e240000000000 */
[----:B------:R-:W-:-:S04]  /*2d90*/  FFMA R0, R4, R11, RZ ;  /* 0x0000000b04007223 */ /* 0x000fc800000000ff */
[----:B------:R-:W-:-:S04]  /*2da0*/  FFMA R12, R0, -R3, R4 ;  /* 0x80000003000c7223 */ /* 0x000fc80000000004 */
[----:B------:R-:W-:Y:S01]  /*2db0*/  FFMA R11, R11, R12, R0 ;  /* 0x0000000c0b0b7223 */ /* 0x000fe20000000000 */
[----:B0-----:R-:W-:Y:S06]  /*2dc0*/  @!P0 BRA `(.L_x_27) ;  /* 0x0000000000088947 */ /* 0x001fec0003800000 */
[----:B------:R-:W-:-:S07]  /*2dd0*/  MOV R12, 0x2df0 ;  /* 0x00002df0000c7802 */ /* 0x000fce0000000f00 */
[----:B-1----:R-:W-:Y:S05]  /*2de0*/  CALL.REL.NOINC `($__internal_2_$__cuda_sm3x_div_rn_noftz_f32_slowpath) ;  /* 0x0000001400b87944 */ /* 0x002fea0003c00000 */
.L_x_27:
[----:B-1----:R-:W-:Y:S05]  /*2df0*/  BSYNC.RECONVERGENT B2 ;  /* 0x0000000000027941 */ /* 0x002fea0003800200 */
.L_x_26:
[----:B------:R-:W0:Y:S01]  /*2e00*/  LDS R13, [UR12] ;  /* 0x0000000cff0d7984 */ /* 0x000e220008000800 */
[----:B------:R-:W1:Y:S01]  /*2e10*/  MUFU.RCP R0, R3 ;  /* 0x0000000300007308 */ /* 0x000e620000001000 */
[----:B------:R-:W-:Y:S07]  /*2e20*/  BSSY.RECONVERGENT B2, `(.L_x_28) ;  /* 0x000000d000027945 */ /* 0x000fee0003800200 */
[----:B------:R-:W2:Y:S01]  /*2e30*/  FCHK P0, R5, R3 ;  /* 0x0000000305007302 */ /* 0x000ea20000000000 */
[----:B-1----:R-:W-:-:S04]  /*2e40*/  FFMA R15, R0, -R3, 1 ;  /* 0x3f800000000f7423 */ /* 0x002fc80000000803 */
[----:B------:R-:W-:-:S04]  /*2e50*/  FFMA R17, R0, R15, R0 ;  /* 0x0000000f00117223 */ /* 0x000fc80000000000 */
[----:B------:R-:W-:-:S04]  /*2e60*/  FFMA R0, R5, R17, RZ ;  /* 0x0000001105007223 */ /* 0x000fc800000000ff */
[----:B------:R-:W-:-:S04]  /*2e70*/  FFMA R15, R0, -R3, R5 ;  /* 0x80000003000f7223 */ /* 0x000fc80000000005 */
[----:B------:R-:W-:Y:S01]  /*2e80*/  FFMA R15, R17, R15, R0 ;  /* 0x0000000f110f7223 */ /* 0x000fe20000000000 */
[----:B0-----:R-:W-:Y:S01]  /*2e90*/  FFMA R14, R13, R11, R14 ;  /* 0x0000000b0d0e7223 */ /* 0x001fe2000000000e */
[----:B--2---:R-:W-:Y:S06]  /*2ea0*/  @!P0 BRA `(.L_x_29) ;  /* 0x0000000000108947 */ /* 0x004fec0003800000 */
[----:B------:R-:W-:Y:S02]  /*2eb0*/  MOV R4, R5 ;  /* 0x0000000500047202 */ /* 0x000fe40000000f00 */
[----:B------:R-:W-:-:S07]  /*2ec0*/  MOV R12, 0x2ee0 ;  /* 0x00002ee0000c7802 */ /* 0x000fce0000000f00 */
[----:B------:R-:W-:Y:S05]  /*2ed0*/  CALL.REL.NOINC `($__internal_2_$__cuda_sm3x_div_rn_noftz_f32_slowpath) ;  /* 0x00000014007c7944 */ /* 0x000fea0003c00000 */
[----:B------:R-:W-:-:S07]  /*2ee0*/  MOV R15, R11 ;  /* 0x0000000b000f7202 */ /* 0x000fce0000000f00 */
.L_x_29:
[----:B------:R-:W-:Y:S05]  /*2ef0*/  BSYNC.RECONVERGENT B2 ;  /* 0x0000000000027941 */ /* 0x000fea0003800200 */
.L_x_28:
[----:B------:R-:W-:Y:S01]  /*2f00*/  ULEA UR6, UR14, UR12, 0x2 ;  /* 0x0000000c0e067291 */ /* 0x000fe2000f8e10ff */
[----:B------:R-:W0:Y:S01]  /*2f10*/  MUFU.RCP R0, R3 ;  /* 0x0000000300007308 */ /* 0x000e220000001000 */
[----:B------:R-:W-:Y:S07]  /*2f20*/  BSSY.RECONVERGENT B2, `(.L_x_30) ;  /* 0x000000d000027945 */ /* 0x000fee0003800200 */
[----:B------:R-:W1:Y:S01]  /*2f30*/  LDS R5, [UR6] ;  /* 0x00000006ff057984 */ /* 0x000e620008000800 */
[----:B------:R-:W2:Y:S01]  /*2f40*/  FCHK P0, R6, R3 ;  /* 0x0000000306007302 */ /* 0x000ea20000000000 */
[----:B0-----:R-:W-:-:S04]  /*2f50*/  FFMA R11, R0, -R3, 1 ;  /* 0x3f800000000b7423 */ /* 0x001fc80000000803 */
[----:B------:R-:W-:-:S04]  /*2f60*/  FFMA R4, R0, R11, R0 ;  /* 0x0000000b00047223 */ /* 0x000fc80000000000 */
[----:B------:R-:W-:-:S04]  /*2f70*/  FFMA R11, R6, R4, RZ ;  /* 0x00000004060b7223 */ /* 0x000fc800000000ff */
[----:B------:R-:W-:-:S04]  /*2f80*/  FFMA R0, R11, -R3, R6 ;  /* 0x800000030b007223 */ /* 0x000fc80000000006 */
[----:B------:R-:W-:Y:S01]  /*2f90*/  FFMA R11, R4, R0, R11 ;  /* 0x00000000040b7223 */ /* 0x000fe2000000000b */
[----:B-1----:R-:W-:Y:S01]  /*2fa0*/  FFMA R14, R5, R15, R14 ;  /* 0x0000000f050e7223 */ /* 0x002fe2000000000e */
[----:B--2---:R-:W-:Y:S06]  /*2fb0*/  @!P0 BRA `(.L_x_31) ;  /* 0x00000000000c8947 */ /* 0x004fec0003800000 */
[----:B------:R-:W-:Y:S02]  /*2fc0*/  MOV R4, R6 ;  /* 0x0000000600047202 */ /* 0x000fe40000000f00 */
[----:B------:R-:W-:-:S07]  /*2fd0*/  MOV R12, 0x2ff0 ;  /* 0x00002ff0000c7802 */ /* 0x000fce0000000f00 */
[----:B------:R-:W-:Y:S05]  /*2fe0*/  CALL.REL.NOINC `($__internal_2_$__cuda_sm3x_div_rn_noftz_f32_slowpath) ;  /* 0x0000001400387944 */ /* 0x000fea0003c00000 */
.L_x_31:
[----:B------:R-:W-:Y:S05]  /*2ff0*/  BSYNC.RECONVERGENT B2 ;  /* 0x0000000000027941 */ /* 0x000fea0003800200 */
.L_x_30:
        /* <DEDUP_REMOVED lines=15> */
[----:B------:R-:W-:-:S07]  /*30f0*/  MOV R13, R11 ;  /* 0x0000000b000d7202 */ /* 0x000fce0000000f00 */
.L_x_33:
[----:B------:R-:W-:Y:S05]  /*3100*/  BSYNC.RECONVERGENT B2 ;  /* 0x0000000000027941 */ /* 0x000fea0003800200 */
.L_x_32:
[----:B------:R-:W2:Y:S01]  /*3110*/  LDL.128 R4, [R10] ;  /* 0x000000000a047983 */ /* 0x000ea20000100c00 */
[----:B------:R-:W-:Y:S01]  /*3120*/  ULEA UR6, UR14, UR6, 0x2 ;  /* 0x000000060e067291 */ /* 0x000fe2000f8e10ff */
[----:B------:R-:W0:Y:S01]  /*3130*/  MUFU.RCP R0, R3 ;  /* 0x0000000300007308 */ /* 0x000e220000001000 */
[----:B------:R-:W-:Y:S07]  /*3140*/  BSSY.RECONVERGENT B2, `(.L_x_34) ;  /* 0x000000c000027945 */ /* 0x000fee0003800200 */
[----:B------:R-:W1:Y:S01]  /*3150*/  LDS R15, [UR6] ;  /* 0x00000006ff0f7984 */ /* 0x000e620008000800 */
[----:B0-----:R-:W-:-:S04]  /*3160*/  FFMA R11, R0, -R3, 1 ;  /* 0x3f800000000b7423 */ /* 0x001fc80000000803 */
[----:B------:R-:W-:Y:S01]  /*3170*/  FFMA R11, R0, R11, R0 ;  /* 0x0000000b000b7223 */ /* 0x000fe20000000000 */
[----:B-1----:R-:W-:Y:S01]  /*3180*/  FFMA R14, R15, R13, R14 ;  /* 0x0000000d0f0e7223 */ /* 0x002fe2000000000e */
[----:B--2---:R-:W0:Y:S02]  /*3190*/  FCHK P0, R4, R3 ;  /* 0x0000000304007302 */ /* 0x004e240000000000 */
[----:B------:R-:W-:-:S04]  /*31a0*/  FFMA R17, R11, R4, RZ ;  /* 0x000000040b117223 */ /* 0x000fc800000000ff */
[----:B------:R-:W-:-:S04]  /*31b0*/  FFMA R0, R17, -R3, R4 ;  /* 0x8000000311007223 */ /* 0x000fc80000000004 */
[----:B------:R-:W-:Y:S01]  /*31c0*/  FFMA R11, R11, R0, R17 ;  /* 0x000000000b0b7223 */ /* 0x000fe20000000011 */
[----:B0-----:R-:W-:Y:S06]  /*31d0*/  @!P0 BRA `(.L_x_35) ;  /* 0x0000000000088947 */ /* 0x001fec0003800000 */
[----:B------:R-:W-:-:S07]  /*31e0*/  MOV R12, 0x3200 ;  /* 0x00003200000c7802 */ /* 0x000fce0000000f00 */
[----:B------:R-:W-:Y:S05]  /*31f0*/  CALL.REL.NOINC `($__internal_2_$__cuda_sm3x_div_rn_noftz_f32_slowpath) ;  /* 0x0000001000b47944 */ /* 0x000fea0003c00000 */
.L_x_35:
[----:B------:R-:W-:Y:S05]  /*3200*/  BSYNC.RECONVERGENT B2 ;  /* 0x0000000000027941 */ /* 0x000fea0003800200 */
.L_x_34:
        /* <DEDUP_REMOVED lines=16> */
.L_x_37:
[----:B------:R-:W-:Y:S05]  /*3310*/  BSYNC.RECONVERGENT B2 ;  /* 0x0000000000027941 */ /* 0x000fea0003800200 */
.L_x_36:
        /* <DEDUP_REMOVED lines=16> */
.L_x_39:
[----:B------:R-:W-:Y:S05]  /*3420*/  BSYNC.RECONVERGENT B2 ;  /* 0x0000000000027941 */ /* 0x000fea0003800200 */
.L_x_38:
        /* <DEDUP_REMOVED lines=16> */
.L_x_41:
[----:B------:R-:W-:Y:S05]  /*3530*/  BSYNC.RECONVERGENT B2 ;  /* 0x0000000000027941 */ /* 0x000fea0003800200 */
.L_x_40:
[----:B------:R-:W-:Y:S01]  /*3540*/  ULEA UR6, UR14, UR6, 0x2 ;  /* 0x000000060e067291 */ /* 0x000fe2000f8e10ff */
[----:B------:R-:W-:Y:S01]  /*3550*/  IADD3 R10, PT, PT, R10, 0x20, RZ ;  /* 0x000000200a0a7810 */ /* 0x000fe20007ffe0ff */
[----:B------:R-:W-:Y:S02]  /*3560*/  UIADD3 UR5, UPT, UPT, UR5, 0x8, URZ ;  /* 0x0000000805057890 */ /* 0x000fe4000fffe0ff */
[----:B------:R-:W-:Y:S02]  /*3570*/  ULEA UR12, UR14, UR12, 0x5 ;  /* 0x0000000c0e0c7291 */ /* 0x000fe4000f8e28ff */
[----:B------:R-:W-:-:S03]  /*3580*/  UISETP.NE.AND UP0, UPT, UR5, URZ, UPT ;  /* 0x000000ff0500728c */ /* 0x000fc6000bf05270 */
[----:B------:R-:W0:Y:S02]  /*3590*/  LDS R5, [UR6] ;  /* 0x00000006ff057984 */ /* 0x000e240008000800 */
[----:B0-----:R-:W-:-:S04]  /*35a0*/  FFMA R14, R5, R13, R14 ;  /* 0x0000000d050e7223 */ /* 0x001fc8000000000e */
[----:B------:R-:W-:Y:S05]  /*35b0*/  BRA.U UP0, `(.L_x_42) ;  /* 0xfffffff500dc7547 */ /* 0x000fea000b83ffff */
[----:B------:R-:W-:-:S05]  /*35c0*/  UMOV UR5, UR9 ;  /* 0x0000000900057c82 */ /* 0x000fca0008000000 */
.L_x_25:
[----:B------:R-:W-:-:S09]  /*35d0*/  UISETP.NE.AND UP0, UPT, UR18, URZ, UPT ;  /* 0x000000ff1200728c */ /* 0x000fd2000bf05270 */
[----:B------:R-:W-:Y:S05]  /*35e0*/  BRA.U !UP0, `(.L_x_43) ;  /* 0x0000000908547547 */ /* 0x000fea000b800000 */
[----:B------:R-:W-:-:S04]  /*35f0*/  UIADD3 UR6, UPT, UPT, UR18, -0x1, URZ ;  /* 0xffffffff12067890 */ /* 0x000fc8000fffe0ff */
[----:B------:R-:W-:-:S09]  /*3600*/  UISETP.GE.U32.AND UP0, UPT, UR6, 0x3, UPT ;  /* 0x000000030600788c */ /* 0x000fd2000bf06070 */
[----:B------:R-:W-:Y:S05]  /*3610*/  BRA.U !UP0, `(.L_x_44) ;  /* 0x0000000508347547 */ /* 0x000fea000b800000 */
[----:B------:R-:W-:-:S09]  /*3620*/  ULEA UR14, UR5, UR13, 0x2 ;  /* 0x0000000d050e7291 */ /* 0x000fd2000f8e10ff */
[----:B------:R-:W2:Y:S01]  /*3630*/  LDL R7, [UR14] ;  /* 0x0000000eff077983 */ /* 0x000ea20008100800 */
[----:B------:R-:W1:Y:S01]  /*3640*/  MUFU.RCP R0, R3 ;  /* 0x0000000300007308 */ /* 0x000e620000001000 */
[----:B------:R-:W-:Y:S01]  /*3650*/  BSSY.RECONVERGENT B2, `(.L_x_45) ;  /* 0x000000c000027945 */ /* 0x000fe20003800200 */
[----:B-1----:R-:W-:-:S04]  /*3660*/  FFMA R5, R0, -R3, 1 ;  /* 0x3f80000000057423 */ /* 0x002fc80000000803 */
[----:B------:R-:W-:Y:S02]  /*3670*/  FFMA R0, R0, R5, R0 ;  /* 0x0000000500007223 */ /* 0x000fe40000000000 */
[----:B--2---:R-:W1:Y:S02]  /*3680*/  FCHK P0, R7, R3 ;  /* 0x0000000307007302 */ /* 0x004e640000000000 */
[----:B----4-:R-:W-:-:S04]  /*3690*/  FFMA R4, R0, R7, RZ ;  /* 0x0000000700047223 */ /* 0x010fc800000000ff */
[----:B------:R-:W-:-:S04]  /*36a0*/  FFMA R5, R4, -R3, R7 ;  /* 0x8000000304057223 */ /* 0x000fc80000000007 */
[----:B------:R-:W-:Y:S01]  /*36b0*/  FFMA R5, R0, R5, R4 ;  /* 0x0000000500057223 */ /* 0x000fe20000000004 */
[----:B-1----:R-:W-:Y:S06]  /*36c0*/  @!P0 BRA `(.L_x_46) ;  /* 0x0000000000108947 */ /* 0x002fec0003800000 */
[----:B------:R-:W-:Y:S02]  /*36d0*/  MOV R4, R7 ;  /* 0x0000000700047202 */ /* 0x000fe40000000f00 */
[----:B0-----:R-:W-:-:S07]  /*36e0*/  MOV R12, 0x3700 ;  /* 0x00003700000c7802 */ /* 0x001fce0000000f00 */
[----:B------:R-:W-:Y:S05]  /*36f0*/  CALL.REL.NOINC `($__internal_2_$__cuda_sm3x_div_rn_noftz_f32_slowpath) ;  /* 0x0000000c00747944 */ /* 0x000fea0003c00000 */
[----:B------:R-:W-:-:S07]  /*3700*/  MOV R5, R11 ;  /* 0x0000000b00057202 */ /* 0x000fce0000000f00 */
.L_x_46:
[----:B------:R-:W-:Y:S05]  /*3710*/  BSYNC.RECONVERGENT B2 ;  /* 0x0000000000027941 */ /* 0x000fea0003800200 */
.L_x_45:
[----:B0-----:R-:W2:Y:S01]  /*3720*/  LDL R13, [UR14+0x4] ;  /* 0x0000040eff0d7983 */ /* 0x001ea20008100800 */
[----:B------:R-:W0:Y:S01]  /*3730*/  LDCU UR6, c[0x0][0x3b0] ;  /* 0x00007600ff0677ac */ /* 0x000e220008000800 */
[----:B------:R-:W1:Y:S01]  /*3740*/  MUFU.RCP R0, R3 ;  /* 0x0000000300007308 */ /* 0x000e620000001000 */
[----:B------:R-:W-:Y:S01]  /*3750*/  BSSY.RECONVERGENT B2, `(.L_x_47) ;  /* 0x000000f000027945 */ /* 0x000fe20003800200 */
[----:B0-----:R-:W-:Y:S01]  /*3760*/  UIMAD UR6, UR5, UR6, UR4 ;  /* 0x00000006050672a4 */ /* 0x001fe2000f8e0204 */
[----:B-1----:R-:W-:-:S03]  /*3770*/  FFMA R11, R0, -R3, 1 ;  /* 0x3f800000000b7423 */ /* 0x002fc60000000803 */
[----:B------:R-:W-:Y:S01]  /*3780*/  ULEA UR6, UR6, UR15, 0x2 ;  /* 0x0000000f06067291 */ /* 0x000fe2000f8e10ff */
[----:B------:R-:W-:-:S08]  /*3790*/  FFMA R0, R0, R11, R0 ;  /* 0x0000000b00007223 */ /* 0x000fd00000000000 */
[----:B------:R-:W0:Y:S02]  /*37a0*/  LDS R7, [UR6] ;  /* 0x00000006ff077984 */ /* 0x000e240008000800 */
[----:B0-----:R-:W-:Y:S01]  /*37b0*/  FFMA R14, R7, R5, R14 ;  /* 0x00000005070e7223 */ /* 0x001fe2000000000e */
[----:B--2---:R-:W0:Y:S01]  /*37c0*/  FCHK P0, R13, R3 ;  /* 0x000000030d007302 */ /* 0x004e220000000000 */
[----:B------:R-:W-:-:S04]  /*37d0*/  FFMA R4, R0, R13, RZ ;  /* 0x0000000d00047223 */ /* 0x000fc800000000ff */
[----:B------:R-:W-:-:S04]  /*37e0*/  FFMA R11, R4, -R3, R13 ;  /* 0x80000003040b7223 */ /* 0x000fc8000000000d */
[----:B------:R-:W-:Y:S01]  /*37f0*/  FFMA R11, R0, R11, R4 ;  /* 0x0000000b000b7223 */ /* 0x000fe20000000004 */
[----:B0-----:R-:W-:Y:S06]  /*3800*/  @!P0 BRA `(.L_x_48) ;  /* 0x00000000000c8947 */ /* 0x001fec0003800000 */
[----:B------:R-:W-:Y:S01]  /*3810*/  IMAD.MOV.U32 R4, RZ, RZ, R13 ;  /* 0x000000ffff047224 */ /* 0x000fe200078e000d */
[----:B------:R-:W-:-:S07]  /*3820*/  MOV R12, 0x3840 ;  /* 0x00003840000c7802 */ /* 0x000fce0000000f00 */
[----:B------:R-:W-:Y:S05]  /*3830*/  CALL.REL.NOINC `($__internal_2_$__cuda_sm3x_div_rn_noftz_f32_slowpath) ;  /* 0x0000000c00247944 */ /* 0x000fea0003c00000 */
.L_x_48:
[----:B------:R-:W-:Y:S05]  /*3840*/  BSYNC.RECONVERGENT B2 ;  /* 0x0000000000027941 */ /* 0x000fea0003800200 */
.L_x_47:
[----:B------:R-:W2:Y:S01]  /*3850*/  LDL R13, [UR14+0x8] ;  /* 0x0000080eff0d7983 */ /* 0x000ea20008100800 */
[----:B------:R-:W0:Y:S01]  /*3860*/  LDCU UR12, c[0x0][0x3b0] ;  /* 0x00007600ff0c77ac */ /* 0x000e220008000800 */
[----:B------:R-:W1:Y:S01]  /*3870*/  MUFU.RCP R0, R3 ;  /* 0x0000000300007308 */ /* 0x000e620000001000 */
[----:B------:R-:W-:Y:S01]  /*3880*/  BSSY.RECONVERGENT B2, `(.L_x_49) ;  /* 0x000000f000027945 */ /* 0x000fe20003800200 */
[----:B0-----:R-:W-:Y:S01]  /*3890*/  ULEA UR6, UR12, UR6, 0x2 ;  /* 0x000000060c067291 */ /* 0x001fe2000f8e10ff */
[----:B-1----:R-:W-:-:S04]  /*38a0*/  FFMA R7, R0, -R3, 1 ;  /* 0x3f80000000077423 */ /* 0x002fc80000000803 */
[----:B------:R-:W-:-:S04]  /*38b0*/  FFMA R0, R0, R7, R0 ;  /* 0x0000000700007223 */ /* 0x000fc80000000000 */
[----:B------:R-:W0:Y:S02]  /*38c0*/  LDS R5, [UR6] ;  /* 0x00000006ff057984 */ /* 0x000e240008000800 */
[----:B0-----:R-:W-:Y:S01]  /*38d0*/  FFMA R14, R5, R11, R14 ;  /* 0x0000000b050e7223 */ /* 0x001fe2000000000e */
[----:B--2---:R-:W0:Y:S01]  /*38e0*/  FCHK P0, R13, R3 ;  /* 0x000000030d007302 */ /* 0x004e220000000000 */
[----:B------:R-:W-:-:S04]  /*38f0*/  FFMA R4, R0, R13, RZ ;  /* 0x0000000d00047223 */ /* 0x000fc800000000ff */
[----:B------:R-:W-:-:S04]  /*3900*/  FFMA R7, R4, -R3, R13 ;  /* 0x8000000304077223 */ /* 0x000fc8000000000d */
[----:B------:R-:W-:Y:S01]  /*3910*/  FFMA R7, R0, R7, R4 ;  /* 0x0000000700077223 */ /* 0x000fe20000000004 */
[----:B0-----:R-:W-:Y:S06]  /*3920*/  @!P0 BRA `(.L_x_50) ;  /* 0x0000000000108947 */ /* 0x001fec0003800000 */
[----:B------:R-:W-:Y:S02]  /*3930*/  MOV R4, R13 ;  /* 0x0000000d00047202 */ /* 0x000fe40000000f00 */
[----:B------:R-:W-:-:S07]  /*3940*/  MOV R12, 0x3960 ;  /* 0x00003960000c7802 */ /* 0x000fce0000000f00 */
[----:B------:R-:W-:Y:S05]  /*3950*/  CALL.REL.NOINC `($__internal_2_$__cuda_sm3x_div_rn_noftz_f32_slowpath) ;  /* 0x0000000800dc7944 */ /* 0x000fea0003c00000 */
[----:B------:R-:W-:-:S07]  /*3960*/  MOV R7, R11 ;  /* 0x0000000b00077202 */ /* 0x000fce0000000f00 */
.L_x_50:
[----:B------:R-:W-:Y:S05]  /*3970*/  BSYNC.RECONVERGENT B2 ;  /* 0x0000000000027941 */ /* 0x000fea0003800200 */
.L_x_49:
        /* <DEDUP_REMOVED lines=17> */
.L_x_52:
[----:B------:R-:W-:Y:S05]  /*3a90*/  BSYNC.RECONVERGENT B2 ;  /* 0x0000000000027941 */ /* 0x000fea0003800200 */
.L_x_51:
[----:B------:R-:W0:Y:S01]  /*3aa0*/  LDCU UR12, c[0x0][0x3b0] ;  /* 0x00007600ff0c77ac */ /* 0x000e220008000800 */
[----:B------:R-:W-:Y:S02]  /*3ab0*/  UIADD3 UR5, UPT, UPT, UR5, 0x4, URZ ;  /* 0x0000000405057890 */ /* 0x000fe4000fffe0ff */
[----:B0-----:R-:W-:-:S09]  /*3ac0*/  ULEA UR6, UR12, UR6, 0x2 ;  /* 0x000000060c067291 */ /* 0x001fd2000f8e10ff */
[----:B------:R-:W0:Y:S02]  /*3ad0*/  LDS R5, [UR6] ;  /* 0x00000006ff057984 */ /* 0x000e240008000800 */
[----:B0-----:R-:W-:-:S07]  /*3ae0*/  FFMA R14, R5, R11, R14 ;  /* 0x0000000b050e7223 */ /* 0x001fce000000000e */
.L_x_44:
[----:B------:R-:W1:Y:S02]  /*3af0*/  LDCU UR6, c[0x0][0x3ac] ;  /* 0x00007580ff0677ac */ /* 0x000e640008000800 */
[----:B-1----:R-:W-:-:S09]  /*3b00*/  ULOP3.LUT UP0, UR6, UR6, 0x3, URZ, 0xc0, !UPT ;  /* 0x0000000306067892 */ /* 0x002fd2000f80c0ff */
[----:B------:R-:W-:Y:S05]  /*3b10*/  BRA.U !UP0, `(.L_x_43) ;  /* 0x0000000508087547 */ /* 0x000fea000b800000 */
[----:B------:R-:W-:-:S09]  /*3b20*/  UISETP.NE.AND UP0, UPT, UR6, 0x1, UPT ;  /* 0x000000010600788c */ /* 0x000fd2000bf05270 */
        /* <DEDUP_REMOVED lines=16> */
.L_x_55:
[----:B------:R-:W-:Y:S05]  /*3c30*/  BSYNC.RECONVERGENT B2 ;  /* 0x0000000000027941 */ /* 0x000fea0003800200 */
.L_x_54:
        /* <DEDUP_REMOVED lines=18> */
.L_x_57:
[----:B------:R-:W-:Y:S05]  /*3d60*/  BSYNC.RECONVERGENT B2 ;  /* 0x0000000000027941 */ /* 0x000fea0003800200 */
.L_x_56:
[----:B------:R-:W0:Y:S01]  /*3d70*/  LDCU UR12, c[0x0][0x3b0] ;  /* 0x00007600ff0c77ac */ /* 0x000e220008000800 */
[----:B------:R-:W-:Y:S02]  /*3d80*/  UIADD3 UR5, UPT, UPT, UR5, 0x2, URZ ;  /* 0x0000000205057890 */ /* 0x000fe4000fffe0ff */
[----:B0-----:R-:W-:-:S09]  /*3d90*/  ULEA UR6, UR12, UR6, 0x2 ;  /* 0x000000060c067291 */ /* 0x001fd2000f8e10ff */
[----:B------:R-:W0:Y:S02]  /*3da0*/  LDS R5, [UR6] ;  /* 0x00000006ff057984 */ /* 0x000e240008000800 */
[----:B0-----:R-:W-:-:S07]  /*3db0*/  FFMA R14, R5, R11, R14 ;  /* 0x0000000b050e7223 */ /* 0x001fce000000000e */
.L_x_53:
[----:B------:R-:W1:Y:S02]  /*3dc0*/  LDCU UR6, c[0x0][0x3ac] ;  /* 0x00007580ff0677ac */ /* 0x000e640008000800 */
[----:B-1----:R-:W-:-:S09]  /*3dd0*/  ULOP3.LUT UP0, URZ, UR6, 0x1, URZ, 0xc0, !UPT ;  /* 0x0000000106ff7892 */ /* 0x002fd2000f80c0ff */
        /* <DEDUP_REMOVED lines=16> */
.L_x_59:
[----:B------:R-:W-:Y:S05]  /*3ee0*/  BSYNC.RECONVERGENT B2 ;  /* 0x0000000000027941 */ /* 0x000fea0003800200 */
.L_x_58:
[----:B------:R-:W1:Y:S02]  /*3ef0*/  LDCU UR6, c[0x0][0x3b0] ;  /* 0x00007600ff0677ac */ /* 0x000e640008000800 */
[----:B-1----:R-:W-:-:S04]  /*3f00*/  UIMAD UR6, UR5, UR6, UR4 ;  /* 0x00000006050672a4 */ /* 0x002fc8000f8e0204 */
[----:B------:R-:W-:-:S09]  /*3f10*/  ULEA UR6, UR6, UR15, 0x2 ;  /* 0x0000000f06067291 */ /* 0x000fd2000f8e10ff */
[----:B------:R-:W1:Y:S02]  /*3f20*/  LDS R7, [UR6] ;  /* 0x00000006ff077984 */ /* 0x000e640008000800 */
[----:B-1----:R-:W-:-:S07]  /*3f30*/  FFMA R14, R7, R5, R14 ;  /* 0x00000005070e7223 */ /* 0x002fce000000000e */
.L_x_43:
[----:B------:R-:W1:Y:S01]  /*3f40*/  LDCU UR12, c[0x0][0x3b0] ;  /* 0x00007600ff0c77ac */ /* 0x000e620008000800 */
[----:B------:R-:W-:Y:S01]  /*3f50*/  IADD3 R0, P0, PT, R2, UR4, RZ ;  /* 0x0000000402007c10 */ /* 0x000fe2000ff1e0ff */
[----:B------:R-:W4:Y:S03]  /*3f60*/  LDCU.64 UR16, c[0x0][0x3a0] ;  /* 0x00007400ff1077ac */ /* 0x000f260008000a00 */
[----:B------:R-:W-:Y:S01]  /*3f70*/  IADD3.X R5, PT, PT, RZ, R8, RZ, P0, !PT ;  /* 0x00000008ff057210 */ /* 0x000fe200007fe4ff */
[----:B------:R-:W-:-:S04]  /*3f80*/  UIADD3 UR6, UPT, UPT, UR4, 0x1, URZ ;  /* 0x0000000104067890 */ /* 0x000fc8000fffe0ff */
[----:B-1----:R-:W-:Y:S01]  /*3f90*/  UISETP.NE.AND UP0, UPT, UR6, UR12, UPT ;  /* 0x0000000c0600728c */ /* 0x002fe2000bf05270 */
[----:B----4-:R-:W-:-:S04]  /*3fa0*/  LEA R4, P0, R0, UR16, 0x2 ;  /* 0x0000001000047c11 */ /* 0x010fc8000f8010ff */
[----:B------:R-:W-:Y:S02]  /*3fb0*/  LEA.HI.X R5, R0, UR17, R5, 0x2, P0 ;  /* 0x0000001100057c11 */ /* 0x000fe400080f1405 */
[----:B------:R-:W-:-:S03]  /*3fc0*/  PLOP3.LUT P0, PT, PT, PT, UP0, 0x80, 0x8 ;  /* 0x000000000008781c */ /* 0x000fc60003f0f008 */
[----:B------:R1:W-:Y:S10]  /*3fd0*/  STG.E desc[UR10][R4.64], R14 ;  /* 0x0000000e04007986 */ /* 0x0003f4000c10190a */
[----:B------:R-:W-:Y:S05]  /*3fe0*/  @!P0 EXIT ;  /* 0x000000000000894d */ /* 0x000fea0003800000 */
[----:B------:R-:W-:Y:S01]  /*3ff0*/  UMOV UR4, UR6 ;  /* 0x0000000600047c82 */ /* 0x000fe20008000000 */
[----:B------:R-:W-:Y:S05]  /*4000*/  BRA `(.L_x_60) ;  /* 0xffffffec00207947 */ /* 0x000fea000383ffff */
        .weak           $__internal_0_$__cuda_sm20_rcp_rn_f32_slowpath
        .type           $__internal_0_$__cuda_sm20_rcp_rn_f32_slowpath,@function
        .size           $__internal_0_$__cuda_sm20_rcp_rn_f32_slowpath,($__internal_1_$__cuda_sm20_sqrt_rn_f32_slowpath - $__internal_0_$__cuda_sm20_rcp_rn_f32_slowpath)
$__internal_0_$__cuda_sm20_rcp_rn_f32_slowpath:
[----:B------:R-:W-:-:S04]  /*4010*/  SHF.L.U32 R5, R0, 0x1, RZ ;  /* 0x0000000100057819 */ /* 0x000fc800000006ff */
[----:B------:R-:W-:-:S04]  /*4020*/  SHF.R.U32.HI R12, RZ, 0x18, R5 ;  /* 0x00000018ff0c7819 */ /* 0x000fc80000011605 */
[----:B------:R-:W-:-:S13]  /*4030*/  ISETP.NE.U32.AND P0, PT, R12, RZ, PT ;  /* 0x000000ff0c00720c */ /* 0x000fda0003f05070 */
[----:B------:R-:W-:Y:S05]  /*4040*/  @P0 BRA `(.L_x_61) ;  /* 0x00000000002c0947 */ /* 0x000fea0003800000 */
[----:B------:R-:W-:-:S04]  /*4050*/  SHF.L.U32 R5, R0, 0x1, RZ ;  /* 0x0000000100057819 */ /* 0x000fc800000006ff */
[----:B------:R-:W-:-:S13]  /*4060*/  ISETP.NE.AND P0, PT, R5, RZ, PT ;  /* 0x000000ff0500720c */ /* 0x000fda0003f05270 */
[----:B------:R2:W3:Y:S01]  /*4070*/  @!P0 MUFU.RCP R5, R0 ;  /* 0x0000000000058308 */ /* 0x0004e20000001000 */
[----:B------:R-:W-:Y:S05]  /*4080*/  @!P0 BRA `(.L_x_62) ;  /* 0x0000000000a48947 */ /* 0x000fea0003800000 */
[----:B------:R-:W-:-:S04]  /*4090*/  FFMA R6, R0, 1.84467440737095516160e+19, RZ ;  /* 0x5f80000000067823 */ /* 0x000fc800000000ff */
[----:B---3--:R-:W2:Y:S02]  /*40a0*/  MUFU.RCP R5, R6 ;  /* 0x0000000600057308 */ /* 0x008ea40000001000 */
[----:B--2---:R-:W-:-:S04]  /*40b0*/  FFMA R0, R6, R5, -1 ;  /* 0xbf80000006007423 */ /* 0x004fc80000000005 */
[----:B------:R-:W-:-:S04]  /*40c0*/  FADD.FTZ R0, -R0, -RZ ;  /* 0x800000ff00007221 */ /* 0x000fc80000010100 */
[----:B------:R-:W-:-:S04]  /*40d0*/  FFMA R0, R5, R0, R5 ;  /* 0x0000000005007223 */ /* 0x000fc80000000005 */
[----:B------:R-:W-:Y:S01]  /*40e0*/  FFMA R5, R0, 1.84467440737095516160e+19, RZ ;  /* 0x5f80000000057823 */ /* 0x000fe200000000ff */
[----:B------:R-:W-:Y:S06]  /*40f0*/  BRA `(.L_x_62) ;  /* 0x0000000000887947 */ /* 0x000fec0003800000 */
.L_x_61:
[----:B------:R-:W-:-:S04]  /*4100*/  IADD3 R14, PT, PT, R12, -0xfd, RZ ;  /* 0xffffff030c0e7810 */ /* 0x000fc80007ffe0ff */
[----:B------:R-:W-:-:S13]  /*4110*/  ISETP.GT.U32.AND P0, PT, R14, 0x1, PT ;  /* 0x000000010e00780c */ /* 0x000fda0003f04070 */
[----:B------:R-:W-:Y:S05]  /*4120*/  @P0 BRA `(.L_x_63) ;  /* 0x0000000000780947 */ /* 0x000fea0003800000 */
[----:B------:R-:W-:Y:S01]  /*4130*/  LOP3.LUT R5, R0, 0x7fffff, RZ, 0xc0, !PT ;  /* 0x007fffff00057812 */ /* 0x000fe200078ec0ff */
[----:B------:R-:W-:-:S03]  /*4140*/  HFMA2 R11, -RZ, RZ, 0, 1.78813934326171875e-07 ;  /* 0x00000003ff0b7431 */ /* 0x000fc600000001ff */
[----:B------:R-:W-:-:S04]  /*4150*/  LOP3.LUT R5, R5, 0x3f800000, RZ, 0xfc, !PT ;  /* 0x3f80000005057812 */ /* 0x000fc800078efcff */
[----:B------:R-:W0:Y:S01]  /*4160*/  MUFU.RCP R6, R5 ;  /* 0x0000000500067308 */ /* 0x000e220000001000 */
[----:B------:R-:W-:Y:S01]  /*4170*/  SHF.L.U32 R11, R11, R14, RZ ;  /* 0x0000000e0b0b7219 */ /* 0x000fe200000006ff */
[----:B0-----:R-:W-:-:S04]  /*4180*/  FFMA R7, R5, R6, -1 ;  /* 0xbf80000005077423 */ /* 0x001fc80000000006 */
[----:B------:R-:W-:-:S04]  /*4190*/  FADD.FTZ R7, -R7, -RZ ;  /* 0x800000ff07077221 */ /* 0x000fc80000010100 */
[CCC-:B------:R-:W-:Y:S01]  /*41a0*/  FFMA.RM R10, R6.reuse, R7.reuse, R6.reuse ;  /* 0x00000007060a7223 */ /* 0x1c0fe20000004006 */
[----:B------:R-:W-:-:S04]  /*41b0*/  FFMA.RP R7, R6, R7, R6 ;  /* 0x0000000706077223 */ /* 0x000fc80000008006 */
[C---:B------:R-:W-:Y:S02]  /*41c0*/  LOP3.LUT R6, R10.reuse, 0x7fffff, RZ, 0xc0, !PT ;  /* 0x007fffff0a067812 */ /* 0x040fe400078ec0ff */
[----:B------:R-:W-:Y:S02]  /*41d0*/  FSETP.NEU.FTZ.AND P0, PT, R10, R7, PT ;  /* 0x000000070a00720b */ /* 0x000fe40003f1d000 */
[----:B------:R-:W-:Y:S02]  /*41e0*/  LOP3.LUT R6, R6, 0x800000, RZ, 0xfc, !PT ;  /* 0x0080000006067812 */ /* 0x000fe400078efcff */
[----:B------:R-:W-:Y:S02]  /*41f0*/  SEL R7, RZ, 0xffffffff, !P0 ;  /* 0xffffffffff077807 */ /* 0x000fe40004000000 */
[----:B------:R-:W-:Y:S02]  /*4200*/  LOP3.LUT R11, R11, R6, RZ, 0xc0, !PT ;  /* 0x000000060b0b7212 */ /* 0x000fe400078ec0ff */
[----:B------:R-:W-:-:S02]  /*4210*/  IADD3 R7, PT, PT, -R7, RZ, RZ ;  /* 0x000000ff07077210 */ /* 0x000fc40007ffe1ff */
[-C--:B------:R-:W-:Y:S02]  /*4220*/  SHF.R.U32.HI R11, RZ, R14.reuse, R11 ;  /* 0x0000000eff0b7219 */ /* 0x080fe4000001160b */
[----:B------:R-:W-:Y:S02]  /*4230*/  LOP3.LUT P1, RZ, R7, R14, R6, 0xf8, !PT ;  /* 0x0000000e07ff7212 */ /* 0x000fe4000782f806 */
[C---:B------:R-:W-:Y:S02]  /*4240*/  LOP3.LUT P0, RZ, R11.reuse, 0x1, RZ, 0xc0, !PT ;  /* 0x000000010bff7812 */ /* 0x040fe4000780c0ff */
[----:B------:R-:W-:-:S04]  /*4250*/  LOP3.LUT P2, RZ, R11, 0x2, RZ, 0xc0, !PT ;  /* 0x000000020bff7812 */ /* 0x000fc8000784c0ff */
[----:B------:R-:W-:Y:S02]  /*4260*/  PLOP3.LUT P0, PT, P0, P1, P2, 0xe0, 0x0 ;  /* 0x000000000000781c */ /* 0x000fe40000703c20 */
[----:B------:R-:W-:Y:S02]  /*4270*/  LOP3.LUT P1, RZ, R0, 0x7fffff, RZ, 0xc0, !PT ;  /* 0x007fffff00ff7812 */ /* 0x000fe4000782c0ff */
[----:B------:R-:W-:-:S05]  /*4280*/  SEL R5, RZ, 0x1, !P0 ;  /* 0x00000001ff057807 */ /* 0x000fca0004000000 */
[----:B------:R-:W-:-:S05]  /*4290*/  IMAD.MOV R5, RZ, RZ, -R5 ;  /* 0x000000ffff057224 */ /* 0x000fca00078e0a05 */
[----:B------:R-:W-:Y:S02]  /*42a0*/  ISETP.GE.AND P0, PT, R5, RZ, PT ;  /* 0x000000ff0500720c */ /* 0x000fe40003f06270 */
[----:B------:R-:W-:-:S04]  /*42b0*/  IADD3 R5, PT, PT, R12, -0xfc, RZ ;  /* 0xffffff040c057810 */ /* 0x000fc80007ffe0ff */
[----:B------:R-:W-:-:S07]  /*42c0*/  SHF.R.U32.HI R5, RZ, R5, R6 ;  /* 0x00000005ff057219 */ /* 0x000fce0000011606 */
[----:B------:R-:W-:-:S04]  /*42d0*/  @!P0 IADD3 R5, PT, PT, R5, 0x1, RZ ;  /* 0x0000000105058810 */ /* 0x000fc80007ffe0ff */
[----:B------:R-:W-:-:S04]  /*42e0*/  @!P1 SHF.L.U32 R5, R5, 0x1, RZ ;  /* 0x0000000105059819 */ /* 0x000fc800000006ff */
[----:B------:R-:W-:Y:S01]  /*42f0*/  LOP3.LUT R5, R5, 0x80000000, R0, 0xf8, !PT ;  /* 0x8000000005057812 */ /* 0x000fe200078ef800 */
[----:B------:R-:W-:Y:S06]  /*4300*/  BRA `(.L_x_62) ;  /* 0x0000000000047947 */ /* 0x000fec0003800000 */
.L_x_63:
[----:B------:R0:W1:Y:S02]  /*4310*/  MUFU.RCP R5, R0 ;  /* 0x0000000000057308 */ /* 0x0000640000001000 */
.L_x_62:
[----:B-1-3--:R-:W-:Y:S02]  /*4320*/  MOV R11, R5 ;  /* 0x00000005000b7202 */ /* 0x00afe40000000f00 */
[----:B------:R-:W-:-:S04]  /*4330*/  MOV R5, 0x0 ;  /* 0x0000000000057802 */ /* 0x000fc80000000f00 */
[----:B0-2---:R-:W-:Y:S05]  /*4340*/  RET.REL.NODEC R4 `(attention_kernel) ;  /* 0xffffffbc042c7950 */ /* 0x005fea0003c3ffff */
        .weak           $__internal_1_$__cuda_sm20_sqrt_rn_f32_slowpath
        .type           $__internal_1_$__cuda_sm20_sqrt_rn_f32_slowpath,@function
        .size           $__internal_1_$__cuda_sm20_sqrt_rn_f32_slowpath,($__internal_2_$__cuda_sm3x_div_rn_noftz_f32_slowpath - $__internal_1_$__cuda_sm20_sqrt_rn_f32_slowpath)
$__internal_1_$__cuda_sm20_sqrt_rn_f32_slowpath:
[----:B------:R-:W-:-:S13]  /*4350*/  LOP3.LUT P0, RZ, R0, 0x7fffffff, RZ, 0xc0, !PT ;  /* 0x7fffffff00ff7812 */ /* 0x000fda000780c0ff */
[----:B------:R-:W-:Y:S01]  /*4360*/  @!P0 MOV R4, R0 ;  /* 0x0000000000048202 */ /* 0x000fe20000000f00 */
[----:B------:R-:W-:Y:S06]  /*4370*/  @!P0 BRA `(.L_x_64) ;  /* 0x0000000000448947 */ /* 0x000fec0003800000 */
[----:B------:R-:W-:-:S13]  /*4380*/  FSETP.GEU.FTZ.AND P0, PT, R0, RZ, PT ;  /* 0x000000ff0000720b */ /* 0x000fda0003f1e000 */
[----:B------:R-:W-:Y:S01]  /*4390*/  @!P0 MOV R4, 0x7fffffff ;  /* 0x7fffffff00048802 */ /* 0x000fe20000000f00 */
[----:B------:R-:W-:Y:S06]  /*43a0*/  @!P0 BRA `(.L_x_64) ;  /* 0x0000000000388947 */ /* 0x000fec0003800000 */
[----:B------:R-:W-:-:S13]  /*43b0*/  FSETP.GTU.FTZ.AND P0, PT, |R0|, +INF , PT ;  /* 0x7f8000000000780b */ /* 0x000fda0003f1c200 */
[----:B------:R-:W-:Y:S01]  /*43c0*/  @P0 FADD.FTZ R4, R0, 1 ;  /* 0x3f80000000040421 */ /* 0x000fe20000010000 */
[----:B------:R-:W-:Y:S06]  /*43d0*/  @P0 BRA `(.L_x_64) ;  /* 0x00000000002c0947 */ /* 0x000fec0003800000 */
[----:B------:R-:W-:-:S13]  /*43e0*/  FSETP.NEU.FTZ.AND P0, PT, |R0|, +INF , PT ;  /* 0x7f8000000000780b */ /* 0x000fda0003f1d200 */
[----:B------:R-:W-:Y:S01]  /*43f0*/  @!P0 MOV R4, R0 ;  /* 0x0000000000048202 */ /* 0x000fe20000000f00 */
[----:B------:R-:W-:Y:S06]  /*4400*/  @!P0 BRA `(.L_x_64) ;  /* 0x0000000000208947 */ /* 0x000fec0003800000 */
[----:B------:R-:W-:-:S04]  /*4410*/  FFMA R0, R0, 1.84467440737095516160e+19, RZ ;  /* 0x5f80000000007823 */ /* 0x000fc800000000ff */
[----:B------:R-:W0:Y:S02]  /*4420*/  MUFU.RSQ R5, R0 ;  /* 0x0000000000057308 */ /* 0x000e240000001400 */
[----:B0-----:R-:W-:Y:S01]  /*4430*/  FMUL.FTZ R7, R0, R5 ;  /* 0x0000000500077220 */ /* 0x001fe20000410000 */
[----:B------:R-:W-:-:S03]  /*4440*/  FMUL.FTZ R5, R5, 0.5 ;  /* 0x3f00000005057820 */ /* 0x000fc60000410000 */
[----:B------:R-:W-:-:S04]  /*4450*/  FADD.FTZ R4, -R7, -RZ ;  /* 0x800000ff07047221 */ /* 0x000fc80000010100 */
[----:B------:R-:W-:-:S04]  /*4460*/  FFMA R4, R7, R4, R0 ;  /* 0x0000000407047223 */ /* 0x000fc80000000000 */
[----:B------:R-:W-:-:S04]  /*4470*/  FFMA R4, R4, R5, R7 ;  /* 0x0000000504047223 */ /* 0x000fc80000000007 */
[----:B------:R-:W-:-:S07]  /*4480*/  FMUL.FTZ R4, R4, 2.3283064365386962891e-10 ;  /* 0x2f80000004047820 */ /* 0x000fce0000410000 */
.L_x_64:
[----:B------:R-:W-:Y:S01]  /*4490*/  HFMA2 R5, -RZ, RZ, 0, 0 ;  /* 0x00000000ff057431 */ /* 0x000fe200000001ff */
[----:B------:R-:W-:Y:S02]  /*44a0*/  MOV R0, R4 ;  /* 0x0000000400007202 */ /* 0x000fe40000000f00 */
[----:B------:R-:W-:-:S04]  /*44b0*/  MOV R4, R6 ;  /* 0x0000000600047202 */ /* 0x000fc80000000f00 */
[----:B------:R-:W-:Y:S05]  /*44c0*/  RET.REL.NODEC R4 `(attention_kernel) ;  /* 0xffffffb804cc7950 */ /* 0x000fea0003c3ffff */
        .weak           $__internal_2_$__cuda_sm3x_div_rn_noftz_f32_slowpath
        .type           $__internal_2_$__cuda_sm3x_div_rn_noftz_f32_slowpath,@function
        .size           $__internal_2_$__cuda_sm3x_div_rn_noftz_f32_slowpath,(.L_x_79 - $__internal_2_$__cuda_sm3x_div_rn_noftz_f32_slowpath)
$__internal_2_$__cuda_sm3x_div_rn_noftz_f32_slowpath:
[----:B------:R-:W-:Y:S01]  /*44d0*/  SHF.R.U32.HI R11, RZ, 0x17, R3 ;  /* 0x00000017ff0b7819 */ /* 0x000fe20000011603 */
[----:B------:R-:W-:Y:S01]  /*44e0*/  BSSY.RECONVERGENT B0, `(.L_x_65) ;  /* 0x0000063000007945 */ /* 0x000fe20003800200 */
[----:B------:R-:W-:Y:S02]  /*44f0*/  SHF.R.U32.HI R0, RZ, 0x17, R4 ;  /* 0x00000017ff007819 */ /* 0x000fe40000011604 */
[----:B------:R-:W-:Y:S02]  /*4500*/  LOP3.LUT R11, R11, 0xff, RZ, 0xc0, !PT ;  /* 0x000000ff0b0b7812 */ /* 0x000fe400078ec0ff */
[----:B------:R-:W-:Y:S02]  /*4510*/  LOP3.LUT R0, R0, 0xff, RZ, 0xc0, !PT ;  /* 0x000000ff00007812 */ /* 0x000fe400078ec0ff */
[----:B------:R-:W-:Y:S02]  /*4520*/  IADD3 R15, PT, PT, R11, -0x1, RZ ;  /* 0xffffffff0b0f7810 */ /* 0x000fe40007ffe0ff */
[----:B------:R-:W-:-:S02]  /*4530*/  IADD3 R16, PT, PT, R0, -0x1, RZ ;  /* 0xffffffff00107810 */ /* 0x000fc40007ffe0ff */
[----:B------:R-:W-:Y:S02]  /*4540*/  ISETP.GT.U32.AND P0, PT, R15, 0xfd, PT ;  /* 0x000000fd0f00780c */ /* 0x000fe40003f04070 */
[----:B------:R-:W-:Y:S02]  /*4550*/  MOV R17, R3 ;  /* 0x0000000300117202 */ /* 0x000fe40000000f00 */
[----:B------:R-:W-:-:S13]  /*4560*/  ISETP.GT.U32.OR P0, PT, R16, 0xfd, P0 ;  /* 0x000000fd1000780c */ /* 0x000fda0000704470 */
[----:B------:R-:W-:Y:S01]  /*4570*/  @!P0 IMAD.MOV.U32 R13, RZ, RZ, RZ ;  /* 0x000000ffff0d8224 */ /* 0x000fe200078e00ff */
[----:B------:R-:W-:Y:S06]  /*4580*/  @!P0 BRA `(.L_x_66) ;  /* 0x00000000005c8947 */ /* 0x000fec0003800000 */
[----:B------:R-:W-:Y:S02]  /*4590*/  FSETP.GTU.FTZ.AND P0, PT, |R4|, +INF , PT ;  /* 0x7f8000000400780b */ /* 0x000fe40003f1c200 */
[----:B------:R-:W-:-:S04]  /*45a0*/  FSETP.GTU.FTZ.AND P1, PT, |R3|, +INF , PT ;  /* 0x7f8000000300780b */ /* 0x000fc80003f3c200 */
[----:B------:R-:W-:-:S13]  /*45b0*/  PLOP3.LUT P0, PT, P0, P1, PT, 0xf8, 0x8f ;  /* 0x00000000008f781c */ /* 0x000fda0000703f70 */
[----:B------:R-:W-:Y:S05]  /*45c0*/  @P0 BRA `(.L_x_67) ;  /* 0x00000004004c0947 */ /* 0x000fea0003800000 */
[----:B------:R-:W-:-:S13]  /*45d0*/  LOP3.LUT P0, RZ, R17, 0x7fffffff, R4, 0xc8, !PT ;  /* 0x7fffffff11ff7812 */ /* 0x000fda000780c804 */
[----:B------:R-:W-:Y:S05]  /*45e0*/  @!P0 BRA `(.L_x_68) ;  /* 0x00000004003c8947 */ /* 0x000fea0003800000 */
[C---:B------:R-:W-:Y:S02]  /*45f0*/  FSETP.NEU.FTZ.AND P1, PT, |R4|.reuse, +INF , PT ;  /* 0x7f8000000400780b */ /* 0x040fe40003f3d200 */
[----:B------:R-:W-:Y:S02]  /*4600*/  FSETP.NEU.FTZ.AND P2, PT, |R3|, +INF , PT ;  /* 0x7f8000000300780b */ /* 0x000fe40003f5d200 */
[----:B------:R-:W-:-:S11]  /*4610*/  FSETP.NEU.FTZ.AND P0, PT, |R4|, +INF , PT ;  /* 0x7f8000000400780b */ /* 0x000fd60003f1d200 */
[----:B------:R-:W-:Y:S05]  /*4620*/  @!P2 BRA !P1, `(.L_x_68) ;  /* 0x00000004002ca947 */ /* 0x000fea0004800000 */
[----:B------:R-:W-:-:S04]  /*4630*/  LOP3.LUT P1, RZ, R4, 0x7fffffff, RZ, 0xc0, !PT ;  /* 0x7fffffff04ff7812 */ /* 0x000fc8000782c0ff */
[----:B------:R-:W-:-:S13]  /*4640*/  PLOP3.LUT P1, PT, P2, P1, PT, 0x2f, 0xf2 ;  /* 0x0000000000f2781c */ /* 0x000fda0001722577 */
[----:B------:R-:W-:Y:S05]  /*4650*/  @P1 BRA `(.L_x_69) ;  /* 0x0000000400181947 */ /* 0x000fea0003800000 */
[----:B------:R-:W-:-:S04]  /*4660*/  LOP3.LUT P1, RZ, R17, 0x7fffffff, RZ, 0xc0, !PT ;  /* 0x7fffffff11ff7812 */ /* 0x000fc8000782c0ff */
[----:B------:R-:W-:-:S13]  /*4670*/  PLOP3.LUT P0, PT, P0, P1, PT, 0x2f, 0xf2 ;  /* 0x0000000000f2781c */ /* 0x000fda0000702577 */
[----:B------:R-:W-:Y:S05]  /*4680*/  @P0 BRA `(.L_x_70) ;  /* 0x0000000400000947 */ /* 0x000fea0003800000 */
[----:B------:R-:W-:Y:S02]  /*4690*/  ISETP.GE.AND P0, PT, R16, RZ, PT ;  /* 0x000000ff1000720c */ /* 0x000fe40003f06270 */
[----:B------:R-:W-:-:S11]  /*46a0*/  ISETP.GE.AND P1, PT, R15, RZ, PT ;  /* 0x000000ff0f00720c */ /* 0x000fd60003f26270 */
[----:B------:R-:W-:Y:S01]  /*46b0*/  @P0 MOV R13, RZ ;  /* 0x000000ff000d0202 */ /* 0x000fe20000000f00 */
[----:B------:R-:W-:Y:S01]  /*46c0*/  @!P0 FFMA R4, R4, 1.84467440737095516160e+19, RZ ;  /* 0x5f80000004048823 */ /* 0x000fe200000000ff */
[----:B------:R-:W-:Y:S01]  /*46d0*/  @!P0 MOV R13, 0xffffffc0 ;  /* 0xffffffc0000d8802 */ /* 0x000fe20000000f00 */
[----:B------:R-:W-:-:S03]  /*46e0*/  @!P1 FFMA R17, R3, 1.84467440737095516160e+19, RZ ;  /* 0x5f80000003119823 */ /* 0x000fc600000000ff */
[----:B------:R-:W-:-:S07]  /*46f0*/  @!P1 IADD3 R13, PT, PT, R13, 0x40, RZ ;  /* 0x000000400d0d9810 */ /* 0x000fce0007ffe0ff */
.L_x_66:
[----:B------:R-:W-:Y:S01]  /*4700*/  LEA R18, R11, 0xc0800000, 0x17 ;  /* 0xc08000000b127811 */ /* 0x000fe200078eb8ff */
[----:B------:R-:W-:Y:S03]  /*4710*/  BSSY.RECONVERGENT B1, `(.L_x_71) ;  /* 0x0000036000017945 */ /* 0x000fe60003800200 */
[----:B------:R-:W-:Y:S02]  /*4720*/  IADD3 R18, PT, PT, -R18, R17, RZ ;  /* 0x0000001112127210 */ /* 0x000fe40007ffe1ff */
[----:B------:R-:W-:Y:S02]  /*4730*/  IADD3 R17, PT, PT, R0, -0x7f, RZ ;  /* 0xffffff8100117810 */ /* 0x000fe40007ffe0ff */
[----:B------:R0:W1:Y:S01]  /*4740*/  MUFU.RCP R16, R18 ;  /* 0x0000001200107308 */ /* 0x0000620000001000 */
[----:B------:R-:W-:Y:S02]  /*4750*/  FADD.FTZ R15, -R18, -RZ ;  /* 0x800000ff120f7221 */ /* 0x000fe40000010100 */
[C---:B------:R-:W-:Y:S01]  /*4760*/  IMAD R0, R17.reuse, -0x800000, R4 ;  /* 0xff80000011007824 */ /* 0x040fe200078e0204 */
[----:B0-----:R-:W-:-:S04]  /*4770*/  IADD3 R18, PT, PT, R17, 0x7f, -R11 ;  /* 0x0000007f11127810 */ /* 0x001fc80007ffe80b */
[----:B------:R-:W-:Y:S01]  /*4780*/  IADD3 R13, PT, PT, R18, R13, RZ ;  /* 0x0000000d120d7210 */ /* 0x000fe20007ffe0ff */
[----:B-1----:R-:W-:-:S04]  /*4790*/  FFMA R19, R16, R15, 1 ;  /* 0x3f80000010137423 */ /* 0x002fc8000000000f */
[----:B------:R-:W-:-:S04]  /*47a0*/  FFMA R19, R16, R19, R16 ;  /* 0x0000001310137223 */ /* 0x000fc80000000010 */
[----:B------:R-:W-:-:S04]  /*47b0*/  FFMA R4, R0, R19, RZ ;  /* 0x0000001300047223 */ /* 0x000fc800000000ff */
[----:B------:R-:W-:-:S04]  /*47c0*/  FFMA R16, R15, R4, R0 ;  /* 0x000000040f107223 */ /* 0x000fc80000000000 */
[----:B------:R-:W-:-:S04]  /*47d0*/  FFMA R16, R19, R16, R4 ;  /* 0x0000001013107223 */ /* 0x000fc80000000004 */
[----:B------:R-:W-:-:S04]  /*47e0*/  FFMA R15, R15, R16, R0 ;  /* 0x000000100f0f7223 */ /* 0x000fc80000000000 */
[----:B------:R-:W-:-:S05]  /*47f0*/  FFMA R0, R19, R15, R16 ;  /* 0x0000000f13007223 */ /* 0x000fca0000000010 */
[----:B------:R-:W-:-:S04]  /*4800*/  SHF.R.U32.HI R4, RZ, 0x17, R0 ;  /* 0x00000017ff047819 */ /* 0x000fc80000011600 */
[----:B------:R-:W-:-:S04]  /*4810*/  LOP3.LUT R4, R4, 0xff, RZ, 0xc0, !PT ;  /* 0x000000ff04047812 */ /* 0x000fc800078ec0ff */
[----:B------:R-:W-:-:S04]  /*4820*/  IADD3 R4, PT, PT, R4, R13, RZ ;  /* 0x0000000d04047210 */ /* 0x000fc80007ffe0ff */
[----:B------:R-:W-:-:S04]  /*4830*/  IADD3 R11, PT, PT, R4, -0x1, RZ ;  /* 0xffffffff040b7810 */ /* 0x000fc80007ffe0ff */
[----:B------:R-:W-:-:S13]  /*4840*/  ISETP.GE.U32.AND P0, PT, R11, 0xfe, PT ;  /* 0x000000fe0b00780c */ /* 0x000fda0003f06070 */
[----:B------:R-:W-:Y:S05]  /*4850*/  @!P0 BRA `(.L_x_72) ;  /* 0x0000000000808947 */ /* 0x000fea0003800000 */
[----:B------:R-:W-:-:S13]  /*4860*/  ISETP.GT.AND P0, PT, R4, 0xfe, PT ;  /* 0x000000fe0400780c */ /* 0x000fda0003f04270 */
[----:B------:R-:W-:Y:S05]  /*4870*/  @P0 BRA `(.L_x_73) ;  /* 0x00000000006c0947 */ /* 0x000fea0003800000 */
[----:B------:R-:W-:-:S13]  /*4880*/  ISETP.GE.AND P0, PT, R4, 0x1, PT ;  /* 0x000000010400780c */ /* 0x000fda0003f06270 */
[----:B------:R-:W-:Y:S05]  /*4890*/  @P0 BRA `(.L_x_74) ;  /* 0x0000000000740947 */ /* 0x000fea0003800000 */
[----:B------:R-:W-:Y:S02]  /*48a0*/  ISETP.GE.AND P0, PT, R4, -0x18, PT ;  /* 0xffffffe80400780c */ /* 0x000fe40003f06270 */
[----:B------:R-:W-:-:S11]  /*48b0*/  LOP3.LUT R0, R0, 0x80000000, RZ, 0xc0, !PT ;  /* 0x8000000000007812 */ /* 0x000fd600078ec0ff */
[----:B------:R-:W-:Y:S05]  /*48c0*/  @!P0 BRA `(.L_x_74) ;  /* 0x0000000000688947 */ /* 0x000fea0003800000 */
[CCC-:B------:R-:W-:Y:S01]  /*48d0*/  FFMA.RZ R11, R19.reuse, R15.reuse, R16.reuse ;  /* 0x0000000f130b7223 */ /* 0x1c0fe2000000c010 */
[CCC-:B------:R-:W-:Y:S01]  /*48e0*/  FFMA.RP R13, R19.reuse, R15.reuse, R16.reuse ;  /* 0x0000000f130d7223 */ /* 0x1c0fe20000008010 */
[----:B------:R-:W-:Y:S01]  /*48f0*/  FFMA.RM R16, R19, R15, R16 ;  /* 0x0000000f13107223 */ /* 0x000fe20000004010 */
[C---:B------:R-:W-:Y:S02]  /*4900*/  IADD3 R15, PT, PT, R4.reuse, 0x20, RZ ;  /* 0x00000020040f7810 */ /* 0x040fe40007ffe0ff */
[----:B------:R-:W-:Y:S02]  /*4910*/  LOP3.LUT R11, R11, 0x7fffff, RZ, 0xc0, !PT ;  /* 0x007fffff0b0b7812 */ /* 0x000fe400078ec0ff */
[C---:B------:R-:W-:Y:S02]  /*4920*/  ISETP.NE.AND P2, PT, R4.reuse, RZ, PT ;  /* 0x000000ff0400720c */ /* 0x040fe40003f45270 */
[----:B------:R-:W-:Y:S02]  /*4930*/  LOP3.LUT R18, R11, 0x800000, RZ, 0xfc, !PT ;  /* 0x008000000b127812 */ /* 0x000fe400078efcff */
[----:B------:R-:W-:-:S02]  /*4940*/  ISETP.NE.AND P1, PT, R4, RZ, PT ;  /* 0x000000ff0400720c */ /* 0x000fc40003f25270 */
[----:B------:R-:W-:Y:S02]  /*4950*/  IADD3 R4, PT, PT, -R4, RZ, RZ ;  /* 0x000000ff04047210 */ /* 0x000fe40007ffe1ff */
[----:B------:R-:W-:Y:S02]  /*4960*/  SHF.L.U32 R15, R18, R15, RZ ;  /* 0x0000000f120f7219 */ /* 0x000fe400000006ff */
[----:B------:R-:W-:Y:S02]  /*4970*/  FSETP.NEU.FTZ.AND P0, PT, R13, R16, PT ;  /* 0x000000100d00720b */ /* 0x000fe40003f1d000 */
[----:B------:R-:W-:Y:S02]  /*4980*/  SEL R11, R4, RZ, P2 ;  /* 0x000000ff040b7207 */ /* 0x000fe40001000000 */
[----:B------:R-:W-:Y:S02]  /*4990*/  ISETP.NE.AND P1, PT, R15, RZ, P1 ;  /* 0x000000ff0f00720c */ /* 0x000fe40000f25270 */
[----:B------:R-:W-:-:S02]  /*49a0*/  SHF.R.U32.HI R11, RZ, R11, R18 ;  /* 0x0000000bff0b7219 */ /* 0x000fc40000011612 */
[----:B------:R-:W-:Y:S02]  /*49b0*/  PLOP3.LUT P0, PT, P0, P1, PT, 0xf8, 0x8f ;  /* 0x00000000008f781c */ /* 0x000fe40000703f70 */
[----:B------:R-:W-:Y:S02]  /*49c0*/  SHF.R.U32.HI R4, RZ, 0x1, R11 ;  /* 0x00000001ff047819 */ /* 0x000fe4000001160b */
[----:B------:R-:W-:-:S04]  /*49d0*/  SEL R13, RZ, 0x1, !P0 ;  /* 0x00000001ff0d7807 */ /* 0x000fc80004000000 */
[----:B------:R-:W-:-:S04]  /*49e0*/  LOP3.LUT R16, R13, 0x1, R4, 0xf8, !PT ;  /* 0x000000010d107812 */ /* 0x000fc800078ef804 */
[----:B------:R-:W-:-:S04]  /*49f0*/  LOP3.LUT R11, R16, R11, RZ, 0xc0, !PT ;  /* 0x0000000b100b7212 */ /* 0x000fc800078ec0ff */
[----:B------:R-:W-:-:S04]  /*4a00*/  IADD3 R11, PT, PT, R4, R11, RZ ;  /* 0x0000000b040b7210 */ /* 0x000fc80007ffe0ff */
[----:B------:R-:W-:Y:S01]  /*4a10*/  LOP3.LUT R0, R11, R0, RZ, 0xfc, !PT ;  /* 0x000000000b007212 */ /* 0x000fe200078efcff */
[----:B------:R-:W-:Y:S06]  /*4a20*/  BRA `(.L_x_74) ;  /* 0x0000000000107947 */ /* 0x000fec0003800000 */
.L_x_73:
[----:B------:R-:W-:-:S04]  /*4a30*/  LOP3.LUT R0, R0, 0x80000000, RZ, 0xc0, !PT ;  /* 0x8000000000007812 */ /* 0x000fc800078ec0ff */
[----:B------:R-:W-:Y:S01]  /*4a40*/  LOP3.LUT R0, R0, 0x7f800000, RZ, 0xfc, !PT ;  /* 0x7f80000000007812 */ /* 0x000fe200078efcff */
[----:B------:R-:W-:Y:S06]  /*4a50*/  BRA `(.L_x_74) ;  /* 0x0000000000047947 */ /* 0x000fec0003800000 */
.L_x_72:
[----:B------:R-:W-:-:S07]  /*4a60*/  LEA R0, R13, R0, 0x17 ;  /* 0x000000000d007211 */ /* 0x000fce00078eb8ff */
.L_x_74:
[----:B------:R-:W-:Y:S05]  /*4a70*/  BSYNC.RECONVERGENT B1 ;  /* 0x0000000000017941 */ /* 0x000fea0003800200 */
.L_x_71:
[----:B------:R-:W-:Y:S05]  /*4a80*/  BRA `(.L_x_75) ;  /* 0x0000000000207947 */ /* 0x000fea0003800000 */
.L_x_70:
[----:B------:R-:W-:-:S04]  /*4a90*/  LOP3.LUT R0, R17, 0x80000000, R4, 0x48, !PT ;  /* 0x8000000011007812 */ /* 0x000fc800078e4804 */
[----:B------:R-:W-:Y:S01]  /*4aa0*/  LOP3.LUT R0, R0, 0x7f800000, RZ, 0xfc, !PT ;  /* 0x7f80000000007812 */ /* 0x000fe200078efcff */
[----:B------:R-:W-:Y:S06]  /*4ab0*/  BRA `(.L_x_75) ;  /* 0x0000000000147947 */ /* 0x000fec0003800000 */
.L_x_69:
[----:B------:R-:W-:Y:S01]  /*4ac0*/  LOP3.LUT R0, R17, 0x80000000, R4, 0x48, !PT ;  /* 0x8000000011007812 */ /* 0x000fe200078e4804 */
[----:B------:R-:W-:Y:S06]  /*4ad0*/  BRA `(.L_x_75) ;  /* 0x00000000000c7947 */ /* 0x000fec0003800000 */
.L_x_68:
[----:B------:R-:W0:Y:S01]  /*4ae0*/  MUFU.RSQ R0, -QNAN ;  /* 0xffc0000000007908 */ /* 0x000e220000001400 */
[----:B------:R-:W-:Y:S05]  /*4af0*/  BRA `(.L_x_75) ;  /* 0x0000000000047947 */ /* 0x000fea0003800000 */
.L_x_67:
[----:B------:R-:W-:-:S07]  /*4b00*/  FADD.FTZ R0, R4, R3 ;  /* 0x0000000304007221 */ /* 0x000fce0000010000 */
.L_x_75:
[----:B------:R-:W-:Y:S05]  /*4b10*/  BSYNC.RECONVERGENT B0 ;  /* 0x0000000000007941 */ /* 0x000fea0003800200 */
.L_x_65:
[----:B------:R-:W-:Y:S01]  /*4b20*/  HFMA2 R13, -RZ, RZ, 0, 0 ;  /* 0x00000000ff0d7431 */ /* 0x000fe200000001ff */
[----:B0-----:R-:W-:-:S03]  /*4b30*/  MOV R11, R0 ;  /* 0x00000000000b7202 */ /* 0x001fc60000000f00 */
[----:B------:R-:W-:Y:S05]  /*4b40*/  RET.REL.NODEC R12 `(attention_kernel) ;  /* 0xffffffb40c2c7950 */ /* 0x000fea0003c3ffff */
.L_x_76:
[----:B------:R-:W-:-:S00]  /*4b50*/  BRA `(.L_x_76) ;  /* 0xfffffffc00fc7947 */ /* 0x000fc0000383ffff */
[----:B------:R-:W-:-:S00]  /*4b60*/  NOP ;  /* 0x0000000000007918 */ /* 0x000fc00000000000 */
        /* <DEDUP_REMOVED lines=9> */
.L_x_79:


//--------------------- .nv.shared.attention_kernel --------------------------
	.section	.nv.shared.attention_kernel,"aw",@nobits
	.sectionflags	@""
	.align	16
	.zero		1024


//--------------------- .nv.shared.reserved.0     --------------------------
	.section	.nv.shared.reserved.0,"aw",@nobits
	.weak		__nv_reservedSMEM_offset_0_alias
	.size		__nv_reservedSMEM_offset_0_alias, 0, 64
	.other		__nv_reservedSMEM_offset_0_alias,@"STO_CUDA_RESERVED_SHARED STV_DEFAULT"
__nv_reservedSMEM_offset_0_alias:
	.zero		0
	.zero		64


//--------------------- .nv.constant0.attention_kernel --------------------------
	.section	.nv.constant0.attention_kernel,"a",@progbits
	.sectionflags	@""
	.align	4
.nv.constant0.attention_kernel:
	.zero		948


//--------------------- SYMBOLS --------------------------

	.type		.nv.reservedSmem.offset0,@object
	.size		.nv.reservedSmem.offset0,0x4
	.type		.nv.reservedSmem.cap,@object
	.size		.nv.reservedSmem.cap,0x4
